//
// Generated by NVIDIA NVVM Compiler
//
// Compiler Build ID: CL-36424714
// Cuda compilation tools, release 13.0, V13.0.88
// Based on NVVM 20.0.0
//

.version 9.0
.target sm_100
.address_size 64

	// .globl	_Z6cal_p1Piii
// _ZZ6cal_p1PiiiE10Pivot_dist has been demoted
// _ZZ6cal_p2PiiiE10Pivot_dist has been demoted
// _ZZ6cal_p2PiiiE8Now_dist has been demoted
// _ZZ6cal_p3PiiiE6pi_row has been demoted
// _ZZ6cal_p3PiiiE6pi_col has been demoted

.visible .entry _Z6cal_p1Piii(
	.param .u64 .ptr .align 1 _Z6cal_p1Piii_param_0,
	.param .u32 _Z6cal_p1Piii_param_1,
	.param .u32 _Z6cal_p1Piii_param_2
)
{
	.reg .pred 	%p<2>;
	.reg .b32 	%r<110>;
	.reg .b64 	%rd<7>;
	// demoted variable
	.shared .align 4 .b8 _ZZ6cal_p1PiiiE10Pivot_dist[16384];
	ld.param.u64 	%rd3, [_Z6cal_p1Piii_param_0];
	ld.param.u32 	%r23, [_Z6cal_p1Piii_param_1];
	ld.param.u32 	%r24, [_Z6cal_p1Piii_param_2];
	cvta.to.global.u64 	%rd4, %rd3;
	mov.u32 	%r25, %tid.y;
	shl.b32 	%r26, %r25, 1;
	mov.u32 	%r27, %tid.x;
	shl.b32 	%r28, %r27, 1;
	shl.b32 	%r29, %r24, 6;
	add.s32 	%r30, %r29, %r26;
	add.s32 	%r31, %r29, %r28;
	mov.u32 	%r32, _ZZ6cal_p1PiiiE10Pivot_dist;
	shl.b32 	%r33, %r27, 3;
	add.s32 	%r34, %r32, %r33;
	mad.lo.s32 	%r35, %r30, %r23, %r31;
	mul.wide.s32 	%rd5, %r35, 4;
	add.s64 	%rd1, %rd4, %rd5;
	ld.global.u32 	%r36, [%rd1];
	shl.b32 	%r37, %r25, 9;
	add.s32 	%r38, %r34, %r37;
	st.shared.u32 	[%r38], %r36;
	mul.wide.s32 	%rd6, %r23, 4;
	add.s64 	%rd2, %rd1, %rd6;
	ld.global.u32 	%r39, [%rd2];
	st.shared.u32 	[%r38+256], %r39;
	ld.global.u32 	%r40, [%rd1+4];
	st.shared.u32 	[%r38+4], %r40;
	ld.global.u32 	%r41, [%rd2+4];
	st.shared.u32 	[%r38+260], %r41;
	bar.sync 	0;
	add.s32 	%r42, %r32, %r37;
	add.s32 	%r1, %r42, %r33;
	ld.shared.u32 	%r109, [%r1];
	ld.shared.u32 	%r108, [%r1+256];
	ld.shared.u32 	%r107, [%r1+4];
	ld.shared.u32 	%r106, [%r1+260];
	add.s32 	%r104, %r34, 512;
	add.s32 	%r103, %r42, 256;
	mov.b32 	%r105, 512;
$L__BB0_1:
	ld.shared.u32 	%r43, [%r103+-256];
	ld.shared.u32 	%r44, [%r104+-512];
	add.s32 	%r45, %r44, %r43;
	min.s32 	%r46, %r109, %r45;
	st.shared.u32 	[%r1], %r46;
	ld.shared.u32 	%r47, [%r103];
	ld.shared.u32 	%r48, [%r104+-512];
	add.s32 	%r49, %r48, %r47;
	min.s32 	%r50, %r108, %r49;
	st.shared.u32 	[%r1+256], %r50;
	ld.shared.u32 	%r51, [%r103+-256];
	ld.shared.u32 	%r52, [%r104+-508];
	add.s32 	%r53, %r52, %r51;
	min.s32 	%r54, %r107, %r53;
	st.shared.u32 	[%r1+4], %r54;
	ld.shared.u32 	%r55, [%r103];
	ld.shared.u32 	%r56, [%r104+-508];
	add.s32 	%r57, %r56, %r55;
	min.s32 	%r58, %r106, %r57;
	st.shared.u32 	[%r1+260], %r58;
	ld.shared.u32 	%r59, [%r103+-252];
	ld.shared.u32 	%r60, [%r104+-256];
	add.s32 	%r61, %r60, %r59;
	min.s32 	%r62, %r46, %r61;
	st.shared.u32 	[%r1], %r62;
	ld.shared.u32 	%r63, [%r103+4];
	ld.shared.u32 	%r64, [%r104+-256];
	add.s32 	%r65, %r64, %r63;
	min.s32 	%r66, %r50, %r65;
	st.shared.u32 	[%r1+256], %r66;
	ld.shared.u32 	%r67, [%r103+-252];
	ld.shared.u32 	%r68, [%r104+-252];
	add.s32 	%r69, %r68, %r67;
	min.s32 	%r70, %r54, %r69;
	st.shared.u32 	[%r1+4], %r70;
	ld.shared.u32 	%r71, [%r103+4];
	ld.shared.u32 	%r72, [%r104+-252];
	add.s32 	%r73, %r72, %r71;
	min.s32 	%r74, %r58, %r73;
	st.shared.u32 	[%r1+260], %r74;
	ld.shared.u32 	%r75, [%r103+-248];
	ld.shared.u32 	%r76, [%r104];
	add.s32 	%r77, %r76, %r75;
	min.s32 	%r78, %r62, %r77;
	st.shared.u32 	[%r1], %r78;
	ld.shared.u32 	%r79, [%r103+8];
	ld.shared.u32 	%r80, [%r104];
	add.s32 	%r81, %r80, %r79;
	min.s32 	%r82, %r66, %r81;
	st.shared.u32 	[%r1+256], %r82;
	ld.shared.u32 	%r83, [%r103+-248];
	ld.shared.u32 	%r84, [%r104+4];
	add.s32 	%r85, %r84, %r83;
	min.s32 	%r86, %r70, %r85;
	st.shared.u32 	[%r1+4], %r86;
	ld.shared.u32 	%r87, [%r103+8];
	ld.shared.u32 	%r88, [%r104+4];
	add.s32 	%r89, %r88, %r87;
	min.s32 	%r90, %r74, %r89;
	st.shared.u32 	[%r1+260], %r90;
	ld.shared.u32 	%r91, [%r103+-244];
	ld.shared.u32 	%r92, [%r104+256];
	add.s32 	%r93, %r92, %r91;
	min.s32 	%r109, %r78, %r93;
	st.shared.u32 	[%r1], %r109;
	ld.shared.u32 	%r94, [%r103+12];
	ld.shared.u32 	%r95, [%r104+256];
	add.s32 	%r96, %r95, %r94;
	min.s32 	%r108, %r82, %r96;
	st.shared.u32 	[%r1+256], %r108;
	ld.shared.u32 	%r97, [%r103+-244];
	ld.shared.u32 	%r98, [%r104+260];
	add.s32 	%r99, %r98, %r97;
	min.s32 	%r107, %r86, %r99;
	st.shared.u32 	[%r1+4], %r107;
	ld.shared.u32 	%r100, [%r103+12];
	ld.shared.u32 	%r101, [%r104+260];
	add.s32 	%r102, %r101, %r100;
	min.s32 	%r106, %r90, %r102;
	st.shared.u32 	[%r1+260], %r106;
	add.s32 	%r105, %r105, 1024;
	add.s32 	%r104, %r104, 1024;
	add.s32 	%r103, %r103, 16;
	setp.ne.s32 	%p1, %r105, 16896;
	@%p1 bra 	$L__BB0_1;
	st.global.u32 	[%rd1], %r109;
	st.global.u32 	[%rd2], %r108;
	st.global.u32 	[%rd1+4], %r107;
	st.global.u32 	[%rd2+4], %r106;
	ret;

}
	// .globl	_Z6cal_p2Piii
.visible .entry _Z6cal_p2Piii(
	.param .u64 .ptr .align 1 _Z6cal_p2Piii_param_0,
	.param .u32 _Z6cal_p2Piii_param_1,
	.param .u32 _Z6cal_p2Piii_param_2
)
{
	.reg .pred 	%p<6>;
	.reg .b32 	%r<130>;
	.reg .b64 	%rd<10>;
	// demoted variable
	.shared .align 4 .b8 _ZZ6cal_p2PiiiE10Pivot_dist[16384];
	// demoted variable
	.shared .align 4 .b8 _ZZ6cal_p2PiiiE8Now_dist[16384];
	ld.param.u64 	%rd3, [_Z6cal_p2Piii_param_0];
	ld.param.u32 	%r50, [_Z6cal_p2Piii_param_1];
	ld.param.u32 	%r51, [_Z6cal_p2Piii_param_2];
	mov.u32 	%r1, %ctaid.x;
	setp.eq.s32 	%p1, %r1, %r51;
	@%p1 bra 	$L__BB1_10;
	cvta.to.global.u64 	%rd4, %rd3;
	mov.u32 	%r55, %tid.y;
	shl.b32 	%r56, %r55, 1;
	mov.u32 	%r57, %tid.x;
	shl.b32 	%r58, %r57, 1;
	shl.b32 	%r59, %r51, 6;
	add.s32 	%r60, %r59, %r56;
	add.s32 	%r61, %r59, %r58;
	mov.u32 	%r114, _ZZ6cal_p2PiiiE10Pivot_dist;
	shl.b32 	%r7, %r57, 3;
	add.s32 	%r62, %r114, %r7;
	mad.lo.s32 	%r63, %r60, %r50, %r61;
	mul.wide.s32 	%rd5, %r63, 4;
	add.s64 	%rd6, %rd4, %rd5;
	ld.global.u32 	%r64, [%rd6];
	shl.b32 	%r8, %r55, 9;
	add.s32 	%r65, %r62, %r8;
	st.shared.u32 	[%r65], %r64;
	mul.wide.s32 	%rd7, %r50, 4;
	add.s64 	%rd8, %rd6, %rd7;
	ld.global.u32 	%r66, [%rd8];
	st.shared.u32 	[%r65+256], %r66;
	ld.global.u32 	%r67, [%rd6+4];
	st.shared.u32 	[%r65+4], %r67;
	ld.global.u32 	%r68, [%rd8+4];
	st.shared.u32 	[%r65+260], %r68;
	mov.u32 	%r2, %ctaid.y;
	setp.eq.s32 	%p2, %r2, 0;
	selp.b32 	%r69, %r1, %r51, %p2;
	selp.b32 	%r70, %r51, %r1, %p2;
	shl.b32 	%r71, %r70, 6;
	add.s32 	%r72, %r71, %r56;
	shl.b32 	%r73, %r69, 6;
	add.s32 	%r74, %r73, %r58;
	mov.u32 	%r117, _ZZ6cal_p2PiiiE8Now_dist;
	add.s32 	%r75, %r117, %r7;
	mad.lo.s32 	%r76, %r72, %r50, %r74;
	mul.wide.s32 	%rd9, %r76, 4;
	add.s64 	%rd1, %rd4, %rd9;
	ld.global.u32 	%r121, [%rd1];
	add.s32 	%r77, %r75, %r8;
	st.shared.u32 	[%r77], %r121;
	add.s64 	%rd2, %rd1, %rd7;
	ld.global.u32 	%r119, [%rd2];
	st.shared.u32 	[%r77+256], %r119;
	ld.global.u32 	%r120, [%rd1+4];
	st.shared.u32 	[%r77+4], %r120;
	ld.global.u32 	%r118, [%rd2+4];
	st.shared.u32 	[%r77+260], %r118;
	bar.sync 	0;
	add.s32 	%r78, %r8, %r117;
	add.s32 	%r113, %r78, 256;
	mov.b32 	%r116, 256;
	mov.u32 	%r115, %r114;
$L__BB1_2:
	setp.eq.s32 	%p3, %r2, 0;
	add.s32 	%r19, %r115, %r8;
	add.s32 	%r20, %r117, %r7;
	@%p3 bra 	$L__BB1_4;
	add.s32 	%r79, %r114, %r7;
	ld.shared.u32 	%r80, [%r79];
	ld.shared.u32 	%r81, [%r113+-256];
	add.s32 	%r82, %r80, %r81;
	min.s32 	%r125, %r121, %r82;
	ld.shared.u32 	%r83, [%r113];
	add.s32 	%r84, %r80, %r83;
	min.s32 	%r123, %r119, %r84;
	ld.shared.u32 	%r85, [%r79+4];
	add.s32 	%r86, %r85, %r81;
	min.s32 	%r124, %r120, %r86;
	add.s32 	%r87, %r85, %r83;
	min.s32 	%r122, %r118, %r87;
	bra.uni 	$L__BB1_5;
$L__BB1_4:
	ld.shared.u32 	%r88, [%r20];
	ld.shared.u32 	%r89, [%r19];
	add.s32 	%r90, %r88, %r89;
	min.s32 	%r125, %r121, %r90;
	ld.shared.u32 	%r91, [%r19+256];
	add.s32 	%r92, %r88, %r91;
	min.s32 	%r123, %r119, %r92;
	ld.shared.u32 	%r93, [%r20+4];
	add.s32 	%r94, %r93, %r89;
	min.s32 	%r124, %r120, %r94;
	add.s32 	%r95, %r93, %r91;
	min.s32 	%r122, %r118, %r95;
$L__BB1_5:
	setp.eq.s32 	%p4, %r2, 0;
	@%p4 bra 	$L__BB1_7;
	add.s32 	%r96, %r114, %r7;
	ld.shared.u32 	%r97, [%r96+256];
	ld.shared.u32 	%r98, [%r113+-252];
	add.s32 	%r99, %r97, %r98;
	min.s32 	%r121, %r125, %r99;
	ld.shared.u32 	%r100, [%r113+4];
	add.s32 	%r101, %r97, %r100;
	min.s32 	%r119, %r123, %r101;
	ld.shared.u32 	%r102, [%r96+260];
	add.s32 	%r103, %r102, %r98;
	min.s32 	%r120, %r124, %r103;
	add.s32 	%r104, %r102, %r100;
	min.s32 	%r118, %r122, %r104;
	bra.uni 	$L__BB1_8;
$L__BB1_7:
	ld.shared.u32 	%r105, [%r20+256];
	ld.shared.u32 	%r106, [%r19+4];
	add.s32 	%r107, %r105, %r106;
	min.s32 	%r121, %r125, %r107;
	ld.shared.u32 	%r108, [%r19+260];
	add.s32 	%r109, %r105, %r108;
	min.s32 	%r119, %r123, %r109;
	ld.shared.u32 	%r110, [%r20+260];
	add.s32 	%r111, %r110, %r106;
	min.s32 	%r120, %r124, %r111;
	add.s32 	%r112, %r110, %r108;
	min.s32 	%r118, %r122, %r112;
$L__BB1_8:
	add.s32 	%r117, %r117, 512;
	add.s32 	%r116, %r116, 512;
	add.s32 	%r115, %r115, 8;
	add.s32 	%r114, %r114, 512;
	add.s32 	%r113, %r113, 8;
	setp.ne.s32 	%p5, %r116, 16640;
	@%p5 bra 	$L__BB1_2;
	st.global.u32 	[%rd1], %r121;
	st.global.u32 	[%rd2], %r119;
	st.global.u32 	[%rd1+4], %r120;
	st.global.u32 	[%rd2+4], %r118;
$L__BB1_10:
	ret;

}
	// .globl	_Z6cal_p3Piii
.visible .entry _Z6cal_p3Piii(
	.param .u64 .ptr .align 1 _Z6cal_p3Piii_param_0,
	.param .u32 _Z6cal_p3Piii_param_1,
	.param .u32 _Z6cal_p3Piii_param_2
)
{
	.reg .pred 	%p<2>;
	.reg .b32 	%r<109>;
	.reg .b64 	%rd<13>;
	// demoted variable
	.shared .align 4 .b8 _ZZ6cal_p3PiiiE6pi_row[16384];
	// demoted variable
	.shared .align 4 .b8 _ZZ6cal_p3PiiiE6pi_col[16384];
	ld.param.u64 	%rd3, [_Z6cal_p3Piii_param_0];
	ld.param.u32 	%r22, [_Z6cal_p3Piii_param_1];
	ld.param.u32 	%r23, [_Z6cal_p3Piii_param_2];
	cvta.to.global.u64 	%rd4, %rd3;
	mov.u32 	%r24, %tid.y;
	shl.b32 	%r25, %r24, 1;
	mov.u32 	%r26, %tid.x;
	shl.b32 	%r27, %r26, 1;
	shl.b32 	%r28, %r23, 6;
	add.s32 	%r29, %r28, %r25;
	mov.u32 	%r30, %ctaid.x;
	shl.b32 	%r31, %r30, 6;
	add.s32 	%r32, %r31, %r27;
	mov.u32 	%r33, _ZZ6cal_p3PiiiE6pi_row;
	shl.b32 	%r34, %r26, 3;
	add.s32 	%r35, %r33, %r34;
	mad.lo.s32 	%r36, %r29, %r22, %r32;
	mul.wide.s32 	%rd5, %r36, 4;
	add.s64 	%rd6, %rd4, %rd5;
	ld.global.u32 	%r37, [%rd6];
	shl.b32 	%r38, %r24, 9;
	add.s32 	%r39, %r35, %r38;
	st.shared.u32 	[%r39], %r37;
	mul.wide.s32 	%rd7, %r22, 4;
	add.s64 	%rd8, %rd6, %rd7;
	ld.global.u32 	%r40, [%rd8];
	st.shared.u32 	[%r39+256], %r40;
	ld.global.u32 	%r41, [%rd6+4];
	st.shared.u32 	[%r39+4], %r41;
	ld.global.u32 	%r42, [%rd8+4];
	st.shared.u32 	[%r39+260], %r42;
	mov.u32 	%r43, %ctaid.y;
	shl.b32 	%r44, %r43, 6;
	add.s32 	%r45, %r44, %r25;
	add.s32 	%r46, %r28, %r27;
	mul.lo.s32 	%r47, %r45, %r22;
	mov.u32 	%r48, _ZZ6cal_p3PiiiE6pi_col;
	add.s32 	%r49, %r48, %r34;
	add.s32 	%r50, %r46, %r47;
	mul.wide.s32 	%rd9, %r50, 4;
	add.s64 	%rd10, %rd4, %rd9;
	ld.global.u32 	%r51, [%rd10];
	add.s32 	%r52, %r49, %r38;
	st.shared.u32 	[%r52], %r51;
	add.s64 	%rd11, %rd10, %rd7;
	ld.global.u32 	%r53, [%rd11];
	st.shared.u32 	[%r52+256], %r53;
	ld.global.u32 	%r54, [%rd10+4];
	st.shared.u32 	[%r52+4], %r54;
	ld.global.u32 	%r55, [%rd11+4];
	st.shared.u32 	[%r52+260], %r55;
	add.s32 	%r56, %r32, %r47;
	mul.wide.s32 	%rd12, %r56, 4;
	add.s64 	%rd1, %rd4, %rd12;
	ld.global.u32 	%r108, [%rd1];
	add.s64 	%rd2, %rd1, %rd7;
	ld.global.u32 	%r106, [%rd2];
	ld.global.u32 	%r107, [%rd1+4];
	ld.global.u32 	%r105, [%rd2+4];
	bar.sync 	0;
	add.s32 	%r103, %r35, 512;
	add.s32 	%r57, %r38, %r48;
	add.s32 	%r102, %r57, 256;
	mov.b32 	%r104, 512;
$L__BB2_1:
	ld.shared.u32 	%r58, [%r103+-512];
	ld.shared.u32 	%r59, [%r102+-256];
	add.s32 	%r60, %r58, %r59;
	min.s32 	%r61, %r108, %r60;
	ld.shared.u32 	%r62, [%r102];
	add.s32 	%r63, %r58, %r62;
	min.s32 	%r64, %r106, %r63;
	ld.shared.u32 	%r65, [%r103+-508];
	add.s32 	%r66, %r65, %r59;
	min.s32 	%r67, %r107, %r66;
	add.s32 	%r68, %r65, %r62;
	min.s32 	%r69, %r105, %r68;
	ld.shared.u32 	%r70, [%r103+-256];
	ld.shared.u32 	%r71, [%r102+-252];
	add.s32 	%r72, %r70, %r71;
	min.s32 	%r73, %r61, %r72;
	ld.shared.u32 	%r74, [%r102+4];
	add.s32 	%r75, %r70, %r74;
	min.s32 	%r76, %r64, %r75;
	ld.shared.u32 	%r77, [%r103+-252];
	add.s32 	%r78, %r77, %r71;
	min.s32 	%r79, %r67, %r78;
	add.s32 	%r80, %r77, %r74;
	min.s32 	%r81, %r69, %r80;
	ld.shared.u32 	%r82, [%r103];
	ld.shared.u32 	%r83, [%r102+-248];
	add.s32 	%r84, %r82, %r83;
	min.s32 	%r85, %r73, %r84;
	ld.shared.u32 	%r86, [%r102+8];
	add.s32 	%r87, %r82, %r86;
	min.s32 	%r88, %r76, %r87;
	ld.shared.u32 	%r89, [%r103+4];
	add.s32 	%r90, %r89, %r83;
	min.s32 	%r91, %r79, %r90;
	add.s32 	%r92, %r89, %r86;
	min.s32 	%r93, %r81, %r92;
	ld.shared.u32 	%r94, [%r103+256];
	ld.shared.u32 	%r95, [%r102+-244];
	add.s32 	%r96, %r94, %r95;
	min.s32 	%r108, %r85, %r96;
	ld.shared.u32 	%r97, [%r102+12];
	add.s32 	%r98, %r94, %r97;
	min.s32 	%r106, %r88, %r98;
	ld.shared.u32 	%r99, [%r103+260];
	add.s32 	%r100, %r99, %r95;
	min.s32 	%r107, %r91, %r100;
	add.s32 	%r101, %r99, %r97;
	min.s32 	%r105, %r93, %r101;
	add.s32 	%r104, %r104, 1024;
	add.s32 	%r103, %r103, 1024;
	add.s32 	%r102, %r102, 16;
	setp.ne.s32 	%p1, %r104, 16896;
	@%p1 bra 	$L__BB2_1;
	st.global.u32 	[%rd1], %r108;
	st.global.u32 	[%rd2], %r106;
	st.global.u32 	[%rd1+4], %r107;
	st.global.u32 	[%rd2+4], %r105;
	ret;

}


// ===== COMPILED SASS (sm_100) =====

	.target	sm_100

	.elftype	@"ET_EXEC"


//--------------------- .note.nv.tkinfo           --------------------------
	.section	.note.nv.tkinfo,"",@"SHT_NOTE"
	.sectionflags	@"SHF_NOTE_NV_TKINFO"
	.tkinfo
        /*0018*/ 	.word	0x00000002
        /*0030*/ 	.string	""
        /*0030*/ 	.string	"ptxas"
        /*0030*/ 	.string	"Cuda compilation tools, release 13.0, V13.0.88"
        /*0030*/ 	.string	"Build cuda_13.0.r13.0/compiler.36424714_0"
        /*0030*/ 	.string	"-arch sm_100 -m 64 "



//--------------------- .note.nv.cuinfo           --------------------------
	.section	.note.nv.cuinfo,"",@"SHT_NOTE"
	.sectionflags	@"SHF_NOTE_NV_CUINFO"
        /*0018*/ 	.short	0x0002
        /*001a*/ 	.short	0x0064
        /*001c*/ 	.short	0x0082
	.zero		2


//--------------------- .nv.info                  --------------------------
	.section	.nv.info,"",@"SHT_CUDA_INFO"
	.align	4


	//----- nvinfo : EIATTR_REGCOUNT
	.align		4
        /*0000*/ 	.byte	0x04, 0x2f
        /*0002*/ 	.short	(.L_1 - .L_0)
	.align		4
.L_0:
        /*0004*/ 	.word	index@(_Z6cal_p1Piii)
        /*0008*/ 	.word	0x00000015


	//----- nvinfo : EIATTR_FRAME_SIZE
	.align		4
.L_1:
        /*000c*/ 	.byte	0x04, 0x11
        /*000e*/ 	.short	(.L_3 - .L_2)
	.align		4
.L_2:
        /*0010*/ 	.word	index@(_Z6cal_p1Piii)
        /*0014*/ 	.word	0x00000000


	//----- nvinfo : EIATTR_REGCOUNT
	.align		4
.L_3:
        /*0018*/ 	.byte	0x04, 0x2f
        /*001a*/ 	.short	(.L_5 - .L_4)
	.align		4
.L_4:
        /*001c*/ 	.word	index@(_Z6cal_p2Piii)
        /*0020*/ 	.word	0x00000019


	//----- nvinfo : EIATTR_FRAME_SIZE
	.align		4
.L_5:
        /*0024*/ 	.byte	0x04, 0x11
        /*0026*/ 	.short	(.L_7 - .L_6)
	.align		4
.L_6:
        /*0028*/ 	.word	index@(_Z6cal_p2Piii)
        /*002c*/ 	.word	0x00000000


	//----- nvinfo : EIATTR_REGCOUNT
	.align		4
.L_7:
        /*0030*/ 	.byte	0x04, 0x2f
        /*0032*/ 	.short	(.L_9 - .L_8)
	.align		4
.L_8:
        /*0034*/ 	.word	index@(_Z6cal_p3Piii)
        /*0038*/ 	.word	0x00000020


	//----- nvinfo : EIATTR_FRAME_SIZE
	.align		4
.L_9:
        /*003c*/ 	.byte	0x04, 0x11
        /*003e*/ 	.short	(.L_11 - .L_10)
	.align		4
.L_10:
        /*0040*/ 	.word	index@(_Z6cal_p3Piii)
        /*0044*/ 	.word	0x00000000


	//----- nvinfo : EIATTR_MIN_STACK_SIZE
	.align		4
.L_11:
        /*0048*/ 	.byte	0x04, 0x12
        /*004a*/ 	.short	(.L_13 - .L_12)
	.align		4
.L_12:
        /*004c*/ 	.word	index@(_Z6cal_p3Piii)
        /*0050*/ 	.word	0x00000000


	//----- nvinfo : EIATTR_MIN_STACK_SIZE
	.align		4
.L_13:
        /*0054*/ 	.byte	0x04, 0x12
        /*0056*/ 	.short	(.L_15 - .L_14)
	.align		4
.L_14:
        /*0058*/ 	.word	index@(_Z6cal_p2Piii)
        /*005c*/ 	.word	0x00000000


	//----- nvinfo : EIATTR_MIN_STACK_SIZE
	.align		4
.L_15:
        /*0060*/ 	.byte	0x04, 0x12
        /*0062*/ 	.short	(.L_17 - .L_16)
	.align		4
.L_16:
        /*0064*/ 	.word	index@(_Z6cal_p1Piii)
        /*0068*/ 	.word	0x00000000
.L_17:


//--------------------- .nv.compat                --------------------------
	.section	.nv.compat,"",@"SHT_CUDA_COMPAT_INFO"
	.align	4
        /*0000*/ 	.byte	0x02, 0x09, 0x00, 0x00, 0x02, 0x02, 0x01, 0x00, 0x02, 0x05, 0x05, 0x00, 0x03, 0x07, 0x01, 0x01
        /*0010*/ 	.byte	0x02, 0x03, 0x00, 0x00, 0x02, 0x06, 0x01, 0x00, 0x04, 0x0b, 0x08, 0x00, 0x09, 0x00, 0x00, 0x00
        /*0020*/ 	.byte	0x00, 0x00, 0x00, 0x00


//--------------------- .nv.info._Z6cal_p3Piii    --------------------------
	.section	.nv.info._Z6cal_p3Piii,"",@"SHT_CUDA_INFO"
	.sectionflags	@""
	.align	4


	//----- nvinfo : EIATTR_CUDA_API_VERSION
	.align		4
        /*0000*/ 	.byte	0x04, 0x37
        /*0002*/ 	.short	(.L_19 - .L_18)
.L_18:
        /*0004*/ 	.word	0x00000082


	//----- nvinfo : EIATTR_KPARAM_INFO
	.align		4
.L_19:
        /*0008*/ 	.byte	0x04, 0x17
        /*000a*/ 	.short	(.L_21 - .L_20)
.L_20:
        /*000c*/ 	.word	0x00000000
        /*0010*/ 	.short	0x0002
        /*0012*/ 	.short	0x000c
        /*0014*/ 	.byte	0x00, 0xf0, 0x11, 0x00


	//----- nvinfo : EIATTR_KPARAM_INFO
	.align		4
.L_21:
        /*0018*/ 	.byte	0x04, 0x17
        /*001a*/ 	.short	(.L_23 - .L_22)
.L_22:
        /*001c*/ 	.word	0x00000000
        /*0020*/ 	.short	0x0001
        /*0022*/ 	.short	0x0008
        /*0024*/ 	.byte	0x00, 0xf0, 0x11, 0x00


	//----- nvinfo : EIATTR_KPARAM_INFO
	.align		4
.L_23:
        /*0028*/ 	.byte	0x04, 0x17
        /*002a*/ 	.short	(.L_25 - .L_24)
.L_24:
        /*002c*/ 	.word	0x00000000
        /*0030*/ 	.short	0x0000
        /*0032*/ 	.short	0x0000
        /*0034*/ 	.byte	0x00, 0xf5, 0x21, 0x00


	//----- nvinfo : EIATTR_SPARSE_MMA_MASK
	.align		4
.L_25:
        /*0038*/ 	.byte	0x03, 0x50
        /*003a*/ 	.short	0x0000


	//----- nvinfo : EIATTR_MAXREG_COUNT
	.align		4
        /*003c*/ 	.byte	0x03, 0x1b
        /*003e*/ 	.short	0x00ff


	//----- nvinfo : EIATTR_NUM_BARRIERS
	.align		4
        /*0040*/ 	.byte	0x02, 0x4c
        /*0042*/ 	.byte	0x01
	.zero		1


	//----- nvinfo : EIATTR_MERCURY_ISA_VERSION
	.align		4
        /*0044*/ 	.byte	0x03, 0x5f
        /*0046*/ 	.short	0x0101


	//----- nvinfo : EIATTR_VRC_CTA_INIT_COUNT
	.align		4
        /*0048*/ 	.byte	0x02, 0x4a
	.zero		1
	.zero		1


	//----- nvinfo : EIATTR_EXIT_INSTR_OFFSETS
	.align		4
        /*004c*/ 	.byte	0x04, 0x1c
        /*004e*/ 	.short	(.L_27 - .L_26)


	//   ....[0]....
.L_26:
        /*0050*/ 	.word	0x000009a0


	//----- nvinfo : EIATTR_CBANK_PARAM_SIZE
	.align		4
.L_27:
        /*0054*/ 	.byte	0x03, 0x19
        /*0056*/ 	.short	0x0010


	//----- nvinfo : EIATTR_PARAM_CBANK
	.align		4
        /*0058*/ 	.byte	0x04, 0x0a
        /*005a*/ 	.short	(.L_29 - .L_28)
	.align		4
.L_28:
        /*005c*/ 	.word	index@(.nv.constant0._Z6cal_p3Piii)
        /*0060*/ 	.short	0x0380
        /*0062*/ 	.short	0x0010


	//----- nvinfo : EIATTR_SW_WAR
	.align		4
.L_29:
        /*0064*/ 	.byte	0x04, 0x36
        /*0066*/ 	.short	(.L_31 - .L_30)
.L_30:
        /*0068*/ 	.word	0x00000008
.L_31:


//--------------------- .nv.info._Z6cal_p2Piii    --------------------------
	.section	.nv.info._Z6cal_p2Piii,"",@"SHT_CUDA_INFO"
	.sectionflags	@""
	.align	4


	//----- nvinfo : EIATTR_CUDA_API_VERSION
	.align		4
        /*0000*/ 	.byte	0x04, 0x37
        /*0002*/ 	.short	(.L_33 - .L_32)
.L_32:
        /*0004*/ 	.word	0x00000082


	//----- nvinfo : EIATTR_KPARAM_INFO
	.align		4
.L_33:
        /*0008*/ 	.byte	0x04, 0x17
        /*000a*/ 	.short	(.L_35 - .L_34)
.L_34:
        /*000c*/ 	.word	0x00000000
        /*0010*/ 	.short	0x0002
        /*0012*/ 	.short	0x000c
        /*0014*/ 	.byte	0x00, 0xf0, 0x11, 0x00


	//----- nvinfo : EIATTR_KPARAM_INFO
	.align		4
.L_35:
        /*0018*/ 	.byte	0x04, 0x17
        /*001a*/ 	.short	(.L_37 - .L_36)
.L_36:
        /*001c*/ 	.word	0x00000000
        /*0020*/ 	.short	0x0001
        /*0022*/ 	.short	0x0008
        /*0024*/ 	.byte	0x00, 0xf0, 0x11, 0x00


	//----- nvinfo : EIATTR_KPARAM_INFO
	.align		4
.L_37:
        /*0028*/ 	.byte	0x04, 0x17
        /*002a*/ 	.short	(.L_39 - .L_38)
.L_38:
        /*002c*/ 	.word	0x00000000
        /*0030*/ 	.short	0x0000
        /*0032*/ 	.short	0x0000
        /*0034*/ 	.byte	0x00, 0xf5, 0x21, 0x00


	//----- nvinfo : EIATTR_SPARSE_MMA_MASK
	.align		4
.L_39:
        /*0038*/ 	.byte	0x03, 0x50
        /*003a*/ 	.short	0x0000


	//----- nvinfo : EIATTR_MAXREG_COUNT
	.align		4
        /*003c*/ 	.byte	0x03, 0x1b
        /*003e*/ 	.short	0x00ff


	//----- nvinfo : EIATTR_NUM_BARRIERS
	.align		4
        /*0040*/ 	.byte	0x02, 0x4c
        /*0042*/ 	.byte	0x01
	.zero		1


	//----- nvinfo : EIATTR_MERCURY_ISA_VERSION
	.align		4
        /*0044*/ 	.byte	0x03, 0x5f
        /*0046*/ 	.short	0x0101


	//----- nvinfo : EIATTR_VRC_CTA_INIT_COUNT
	.align		4
        /*0048*/ 	.byte	0x02, 0x4a
	.zero		1
	.zero		1


	//----- nvinfo : EIATTR_EXIT_INSTR_OFFSETS
	.align		4
        /*004c*/ 	.byte	0x04, 0x1c
        /*004e*/ 	.short	(.L_41 - .L_40)


	//   ....[0]....
.L_40:
        /*0050*/ 	.word	0x00000040


	//   ....[1]....
        /*0054*/ 	.word	0x00000680


	//----- nvinfo : EIATTR_CBANK_PARAM_SIZE
	.align		4
.L_41:
        /*0058*/ 	.byte	0x03, 0x19
        /*005a*/ 	.short	0x0010


	//----- nvinfo : EIATTR_PARAM_CBANK
	.align		4
        /*005c*/ 	.byte	0x04, 0x0a
        /*005e*/ 	.short	(.L_43 - .L_42)
	.align		4
.L_42:
        /*0060*/ 	.word	index@(.nv.constant0._Z6cal_p2Piii)
        /*0064*/ 	.short	0x0380
        /*0066*/ 	.short	0x0010


	//----- nvinfo : EIATTR_SW_WAR
	.align		4
.L_43:
        /*0068*/ 	.byte	0x04, 0x36
        /*006a*/ 	.short	(.L_45 - .L_44)
.L_44:
        /*006c*/ 	.word	0x00000008
.L_45:


//--------------------- .nv.info._Z6cal_p1Piii    --------------------------
	.section	.nv.info._Z6cal_p1Piii,"",@"SHT_CUDA_INFO"
	.sectionflags	@""
	.align	4


	//----- nvinfo : EIATTR_CUDA_API_VERSION
	.align		4
        /*0000*/ 	.byte	0x04, 0x37
        /*0002*/ 	.short	(.L_47 - .L_46)
.L_46:
        /*0004*/ 	.word	0x00000082


	//----- nvinfo : EIATTR_KPARAM_INFO
	.align		4
.L_47:
        /*0008*/ 	.byte	0x04, 0x17
        /*000a*/ 	.short	(.L_49 - .L_48)
.L_48:
        /*000c*/ 	.word	0x00000000
        /*0010*/ 	.short	0x0002
        /*0012*/ 	.short	0x000c
        /*0014*/ 	.byte	0x00, 0xf0, 0x11, 0x00


	//----- nvinfo : EIATTR_KPARAM_INFO
	.align		4
.L_49:
        /*0018*/ 	.byte	0x04, 0x17
        /*001a*/ 	.short	(.L_51 - .L_50)
.L_50:
        /*001c*/ 	.word	0x00000000
        /*0020*/ 	.short	0x0001
        /*0022*/ 	.short	0x0008
        /*0024*/ 	.byte	0x00, 0xf0, 0x11, 0x00


	//----- nvinfo : EIATTR_KPARAM_INFO
	.align		4
.L_51:
        /*0028*/ 	.byte	0x04, 0x17
        /*002a*/ 	.short	(.L_53 - .L_52)
.L_52:
        /*002c*/ 	.word	0x00000000
        /*0030*/ 	.short	0x0000
        /*0032*/ 	.short	0x0000
        /*0034*/ 	.byte	0x00, 0xf5, 0x21, 0x00


	//----- nvinfo : EIATTR_SPARSE_MMA_MASK
	.align		4
.L_53:
        /*0038*/ 	.byte	0x03, 0x50
        /*003a*/ 	.short	0x0000


	//----- nvinfo : EIATTR_MAXREG_COUNT
	.align		4
        /*003c*/ 	.byte	0x03, 0x1b
        /*003e*/ 	.short	0x00ff


	//----- nvinfo : EIATTR_NUM_BARRIERS
	.align		4
        /*0040*/ 	.byte	0x02, 0x4c
        /*0042*/ 	.byte	0x01
	.zero		1


	//----- nvinfo : EIATTR_MERCURY_ISA_VERSION
	.align		4
        /*0044*/ 	.byte	0x03, 0x5f
        /*0046*/ 	.short	0x0101


	//----- nvinfo : EIATTR_VRC_CTA_INIT_COUNT
	.align		4
        /*0048*/ 	.byte	0x02, 0x4a
	.zero		1
	.zero		1


	//----- nvinfo : EIATTR_EXIT_INSTR_OFFSETS
	.align		4
        /*004c*/ 	.byte	0x04, 0x1c
        /*004e*/ 	.short	(.L_55 - .L_54)


	//   ....[0]....
.L_54:
        /*0050*/ 	.word	0x000006a0


	//----- nvinfo : EIATTR_CBANK_PARAM_SIZE
	.align		4
.L_55:
        /*0054*/ 	.byte	0x03, 0x19
        /*0056*/ 	.short	0x0010


	//----- nvinfo : EIATTR_PARAM_CBANK
	.align		4
        /*0058*/ 	.byte	0x04, 0x0a
        /*005a*/ 	.short	(.L_57 - .L_56)
	.align		4
.L_56:
        /*005c*/ 	.word	index@(.nv.constant0._Z6cal_p1Piii)
        /*0060*/ 	.short	0x0380
        /*0062*/ 	.short	0x0010


	//----- nvinfo : EIATTR_SW_WAR
	.align		4
.L_57:
        /*0064*/ 	.byte	0x04, 0x36
        /*0066*/ 	.short	(.L_59 - .L_58)
.L_58:
        /*0068*/ 	.word	0x00000008
.L_59:


//--------------------- .nv.callgraph             --------------------------
	.section	.nv.callgraph,"",@"SHT_CUDA_CALLGRAPH"
	.align	4
	.sectionentsize	8
	.align		4
        /*0000*/ 	.word	0x00000000
	.align		4
        /*0004*/ 	.word	0xffffffff
	.align		4
        /*0008*/ 	.word	0x00000000
	.align		4
        /*000c*/ 	.word	0xfffffffe
	.align		4
        /*0010*/ 	.word	0x00000000
	.align		4
        /*0014*/ 	.word	0xfffffffd
	.align		4
        /*0018*/ 	.word	0x00000000
	.align		4
        /*001c*/ 	.word	0xfffffffc


//--------------------- .text._Z6cal_p3Piii       --------------------------
	.section	.text._Z6cal_p3Piii,"ax",@progbits
	.align	128
        .global         _Z6cal_p3Piii
        .type           _Z6cal_p3Piii,@function
        .size           _Z6cal_p3Piii,(.L_x_10 - _Z6cal_p3Piii)
        .other          _Z6cal_p3Piii,@"STO_CUDA_ENTRY STV_DEFAULT"
_Z6cal_p3Piii:
.text._Z6cal_p3Piii:
[----:B------:R-:W-:Y:S01]  /*0000*/  LDC R1, c[0x0][0x37c] ;  /* 0x0000df00ff017b82 */ /* 0x000fe20000000800 */
[----:B------:R-:W0:Y:S07]  /*0010*/  S2R R0, SR_TID.X ;  /* 0x0000000000007919 */ /* 0x000e2e0000002100 */
[----:B------:R-:W1:Y:S01]  /*0020*/  LDC.64 R20, c[0x0][0x388] ;  /* 0x0000e200ff147b82 */ /* 0x000e620000000a00 */
[----:B------:R-:W2:Y:S01]  /*0030*/  LDCU.64 UR8, c[0x0][0x358] ;  /* 0x00006b00ff0877ac */ /* 0x000ea20008000a00 */
[----:B------:R-:W3:Y:S01]  /*0040*/  S2R R2, SR_TID.Y ;  /* 0x0000000000027919 */ /* 0x000ee20000002200 */
[----:B------:R-:W4:Y:S05]  /*0050*/  S2R R3, SR_CTAID.X ;  /* 0x0000000000037919 */ /* 0x000f2a0000002500 */
[----:B------:R-:W2:Y:S01]  /*0060*/  LDC.64 R22, c[0x0][0x380] ;  /* 0x0000e000ff167b82 */ /* 0x000ea20000000a00 */
[----:B------:R-:W1:Y:S01]  /*0070*/  S2R R11, SR_CTAID.Y ;  /* 0x00000000000b7919 */ /* 0x000e620000002600 */
[----:B0-----:R-:W-:-:S02]  /*0080*/  IMAD.SHL.U32 R6, R0, 0x2, RZ ;  /* 0x0000000200067824 */ /* 0x001fc400078e00ff */
[----:B---3--:R-:W-:Y:S02]  /*0090*/  IMAD.SHL.U32 R4, R2, 0x2, RZ ;  /* 0x0000000202047824 */ /* 0x008fe400078e00ff */
[----:B----4-:R-:W-:Y:S02]  /*00a0*/  IMAD R3, R3, 0x40, R6 ;  /* 0x0000004003037824 */ /* 0x010fe400078e0206 */
[--C-:B-1----:R-:W-:Y:S02]  /*00b0*/  IMAD R5, R21, 0x40, R4.reuse ;  /* 0x0000004015057824 */ /* 0x102fe400078e0204 */
[----:B------:R-:W-:Y:S02]  /*00c0*/  IMAD R11, R11, 0x40, R4 ;  /* 0x000000400b0b7824 */ /* 0x000fe400078e0204 */
[----:B------:R-:W-:Y:S02]  /*00d0*/  IMAD R6, R21, 0x40, R6 ;  /* 0x0000004015067824 */ /* 0x000fe400078e0206 */
[----:B------:R-:W-:-:S02]  /*00e0*/  IMAD R5, R5, R20, R3 ;  /* 0x0000001405057224 */ /* 0x000fc400078e0203 */
[----:B------:R-:W-:Y:S02]  /*00f0*/  IMAD R9, R11, R20, R6 ;  /* 0x000000140b097224 */ /* 0x000fe400078e0206 */
[----:B--2---:R-:W-:-:S04]  /*0100*/  IMAD.WIDE R16, R5, 0x4, R22 ;  /* 0x0000000405107825 */ /* 0x004fc800078e0216 */
[----:B------:R-:W-:Y:S01]  /*0110*/  IMAD.WIDE R8, R9, 0x4, R22 ;  /* 0x0000000409087825 */ /* 0x000fe200078e0216 */
[----:B------:R-:W2:Y:S03]  /*0120*/  LDG.E R6, desc[UR8][R16.64] ;  /* 0x0000000810067981 */ /* 0x000ea6000c1e1900 */
[C---:B------:R-:W-:Y:S01]  /*0130*/  IMAD.WIDE R18, R20.reuse, 0x4, R16 ;  /* 0x0000000414127825 */ /* 0x040fe200078e0210 */
[----:B------:R-:W3:Y:S03]  /*0140*/  LDG.E R7, desc[UR8][R16.64+0x4] ;  /* 0x0000040810077981 */ /* 0x000ee6000c1e1900 */
[----:B------:R-:W-:Y:S01]  /*0150*/  IMAD.WIDE R4, R20, 0x4, R8 ;  /* 0x0000000414047825 */ /* 0x000fe200078e0208 */
[----:B------:R-:W4:Y:S04]  /*0160*/  LDG.E R10, desc[UR8][R18.64] ;  /* 0x00000008120a7981 */ /* 0x000f28000c1e1900 */
[----:B------:R-:W4:Y:S04]  /*0170*/  LDG.E R13, desc[UR8][R18.64+0x4] ;  /* 0x00000408120d7981 */ /* 0x000f28000c1e1900 */
[----:B------:R-:W4:Y:S04]  /*0180*/  LDG.E R12, desc[UR8][R8.64] ;  /* 0x00000008080c7981 */ /* 0x000f28000c1e1900 */
[----:B------:R-:W4:Y:S04]  /*0190*/  LDG.E R14, desc[UR8][R8.64+0x4] ;  /* 0x00000408080e7981 */ /* 0x000f28000c1e1900 */
[----:B------:R-:W4:Y:S04]  /*01a0*/  LDG.E R15, desc[UR8][R4.64] ;  /* 0x00000008040f7981 */ /* 0x000f28000c1e1900 */
[----:B------:R0:W4:Y:S01]  /*01b0*/  LDG.E R24, desc[UR8][R4.64+0x4] ;  /* 0x0000040804187981 */ /* 0x000122000c1e1900 */
[----:B------:R-:W1:Y:S01]  /*01c0*/  S2UR UR6, SR_CgaCtaId ;  /* 0x00000000000679c3 */ /* 0x000e620000008800 */
[----:B------:R-:W-:-:S02]  /*01d0*/  UMOV UR4, 0x400 ;  /* 0x0000040000047882 */ /* 0x000fc40000000000 */
[----:B------:R-:W-:Y:S01]  /*01e0*/  UIADD3 UR5, UPT, UPT, UR4, 0x4000, URZ ;  /* 0x0000400004057890 */ /* 0x000fe2000fffe0ff */
[----:B------:R-:W-:-:S04]  /*01f0*/  IMAD R3, R11, R20, R3 ;  /* 0x000000140b037224 */ /* 0x000fc800078e0203 */
[----:B------:R-:W-:-:S05]  /*0200*/  IMAD.WIDE R22, R3, 0x4, R22 ;  /* 0x0000000403167825 */ /* 0x000fca00078e0216 */
[----:B------:R0:W5:Y:S01]  /*0210*/  LDG.E R3, desc[UR8][R22.64] ;  /* 0x0000000816037981 */ /* 0x000162000c1e1900 */
[----:B-1----:R-:W-:-:S03]  /*0220*/  ULEA UR4, UR6, UR4, 0x18 ;  /* 0x0000000406047291 */ /* 0x002fc6000f8ec0ff */
[----:B------:R1:W5:Y:S01]  /*0230*/  LDG.E R29, desc[UR8][R22.64+0x4] ;  /* 0x00000408161d7981 */ /* 0x000362000c1e1900 */
[----:B------:R-:W-:Y:S02]  /*0240*/  ULEA UR5, UR6, UR5, 0x18 ;  /* 0x0000000506057291 */ /* 0x000fe4000f8ec0ff */
[----:B0-----:R-:W-:-:S04]  /*0250*/  LEA R5, R0, UR4, 0x3 ;  /* 0x0000000400057c11 */ /* 0x001fc8000f8e18ff */
[----:B------:R-:W-:Y:S01]  /*0260*/  LEA R9, R0, UR5, 0x3 ;  /* 0x0000000500097c11 */ /* 0x000fe2000f8e18ff */
[----:B------:R-:W-:-:S04]  /*0270*/  IMAD.WIDE R20, R20, 0x4, R22 ;  /* 0x0000000414147825 */ /* 0x000fc800078e0216 */
[C---:B------:R-:W-:Y:S01]  /*0280*/  IMAD R4, R2.reuse, 0x200, R5 ;  /* 0x0000020002047824 */ /* 0x040fe200078e0205 */
[----:B------:R1:W5:Y:S01]  /*0290*/  LDG.E R27, desc[UR8][R20.64] ;  /* 0x00000008141b7981 */ /* 0x000362000c1e1900 */
[----:B------:R-:W-:-:S03]  /*02a0*/  IMAD R9, R2, 0x200, R9 ;  /* 0x0000020002097824 */ /* 0x000fc600078e0209 */
[----:B------:R1:W5:Y:S01]  /*02b0*/  LDG.E R11, desc[UR8][R20.64+0x4] ;  /* 0x00000408140b7981 */ /* 0x000362000c1e1900 */
[----:B------:R-:W-:Y:S01]  /*02c0*/  LEA R0, R2, UR5, 0x9 ;  /* 0x0000000502007c11 */ /* 0x000fe2000f8e48ff */
[----:B------:R-:W-:Y:S01]  /*02d0*/  VIADD R2, R5, 0x200 ;  /* 0x0000020005027836 */ /* 0x000fe20000000000 */
[----:B------:R-:W-:-:S03]  /*02e0*/  UMOV UR4, 0x200 ;  /* 0x0000020000047882 */ /* 0x000fc60000000000 */
[----:B------:R-:W-:Y:S01]  /*02f0*/  VIADD R0, R0, 0x100 ;  /* 0x0000010000007836 */ /* 0x000fe20000000000 */
[----:B--2---:R1:W-:Y:S04]  /*0300*/  STS [R4], R6 ;  /* 0x0000000604007388 */ /* 0x0043e80000000800 */
[----:B---3--:R1:W-:Y:S04]  /*0310*/  STS [R4+0x4], R7 ;  /* 0x0000040704007388 */ /* 0x0083e80000000800 */
[----:B----4-:R1:W-:Y:S04]  /*0320*/  STS [R4+0x100], R10 ;  /* 0x0001000a04007388 */ /* 0x0103e80000000800 */
[----:B------:R1:W-:Y:S04]  /*0330*/  STS [R4+0x104], R13 ;  /* 0x0001040d04007388 */ /* 0x0003e80000000800 */
[----:B------:R1:W-:Y:S04]  /*0340*/  STS [R9], R12 ;  /* 0x0000000c09007388 */ /* 0x0003e80000000800 */
[----:B------:R1:W-:Y:S04]  /*0350*/  STS [R9+0x4], R14 ;  /* 0x0000040e09007388 */ /* 0x0003e80000000800 */
[----:B------:R1:W-:Y:S04]  /*0360*/  STS [R9+0x100], R15 ;  /* 0x0001000f09007388 */ /* 0x0003e80000000800 */
[----:B------:R1:W-:Y:S01]  /*0370*/  STS [R9+0x104], R24 ;  /* 0x0001041809007388 */ /* 0x0003e20000000800 */
[----:B------:R-:W-:Y:S06]  /*0380*/  BAR.SYNC.DEFER_BLOCKING 0x0 ;  /* 0x0000000000007b1d */ /* 0x000fec0000010000 */
.L_x_0:
[----:B-1----:R-:W-:Y:S01]  /*0390*/  LDS.64 R4, [R2+-0x200] ;  /* 0xfffe000002047984 */ /* 0x002fe20000000a00 */
[----:B------:R-:W-:-:S03]  /*03a0*/  UIADD3 UR4, UPT, UPT, UR4, 0x1000, URZ ;  /* 0x0000100004047890 */ /* 0x000fc6000fffe0ff */
[----:B------:R-:W0:Y:S01]  /*03b0*/  LDS.128 R12, [R0+-0x100] ;  /* 0xffff0000000c7984 */ /* 0x000e220000000c00 */
[----:B------:R-:W-:-:S03]  /*03c0*/  UISETP.NE.AND UP0, UPT, UR4, 0x4200, UPT ;  /* 0x000042000400788c */ /* 0x000fc6000bf05270 */
[----:B------:R-:W1:Y:S04]  /*03d0*/  LDS.128 R16, [R0] ;  /* 0x0000000000107984 */ /* 0x000e680000000c00 */
[----:B------:R-:W2:Y:S04]  /*03e0*/  LDS.64 R6, [R2+-0x100] ;  /* 0xffff000002067984 */ /* 0x000ea80000000a00 */
[----:B------:R-:W3:Y:S04]  /*03f0*/  LDS.64 R8, [R2] ;  /* 0x0000000002087984 */ /* 0x000ee80000000a00 */
[----:B------:R-:W4:Y:S01]  /*0400*/  LDS.64 R24, [R2+0x100] ;  /* 0x0001000002187984 */ /* 0x000f220000000a00 */
[----:B0----5:R-:W-:-:S02]  /*0410*/  VIADDMNMX R3, R4, R12, R3, PT ;  /* 0x0000000c04037246 */ /* 0x021fc40003800103 */
[C---:B------:R-:W-:Y:S02]  /*0420*/  VIADDMNMX R12, R5.reuse, R12, R29, PT ;  /* 0x0000000c050c7246 */ /* 0x040fe4000380011d */
[-C--:B-1----:R-:W-:Y:S02]  /*0430*/  VIADDMNMX R4, R4, R16.reuse, R27, PT ;  /* 0x0000001004047246 */ /* 0x082fe4000380011b */
[----:B------:R-:W-:Y:S02]  /*0440*/  VIADDMNMX R16, R5, R16, R11, PT ;  /* 0x0000001005107246 */ /* 0x000fe4000380010b */
[C---:B--2---:R-:W-:Y:S02]  /*0450*/  VIADDMNMX R3, R6.reuse, R13, R3, PT ;  /* 0x0000000d06037246 */ /* 0x044fe40003800103 */
[----:B------:R-:W-:Y:S02]  /*0460*/  VIADDMNMX R27, R6, R17, R4, PT ;  /* 0x00000011061b7246 */ /* 0x000fe40003800104 */
[----:B------:R-:W-:-:S02]  /*0470*/  VIADDMNMX R12, R7, R13, R12, PT ;  /* 0x0000000d070c7246 */ /* 0x000fc4000380010c */
[----:B------:R-:W-:Y:S02]  /*0480*/  VIADDMNMX R16, R7, R17, R16, PT ;  /* 0x0000001107107246 */ /* 0x000fe40003800110 */
[C---:B---3--:R-:W-:Y:S01]  /*0490*/  VIADDMNMX R3, R8.reuse, R14, R3, PT ;  /* 0x0000000e08037246 */ /* 0x048fe20003800103 */
[----:B------:R-:W-:Y:S01]  /*04a0*/  LDS.128 R4, [R0+-0xf0] ;  /* 0xffff100000047984 */ /* 0x000fe20000000c00 */
[----:B------:R-:W-:Y:S02]  /*04b0*/  VIADDMNMX R27, R8, R18, R27, PT ;  /* 0x00000012081b7246 */ /* 0x000fe4000380011b */
[C---:B------:R-:W-:Y:S02]  /*04c0*/  VIADDMNMX R14, R9.reuse, R14, R12, PT ;  /* 0x0000000e090e7246 */ /* 0x040fe4000380010c */
[----:B------:R-:W-:Y:S01]  /*04d0*/  VIADDMNMX R18, R9, R18, R16, PT ;  /* 0x0000001209127246 */ /* 0x000fe20003800110 */
[----:B------:R-:W0:Y:S01]  /*04e0*/  LDS.64 R12, [R2+0x200] ;  /* 0x00020000020c7984 */ /* 0x000e220000000a00 */
[----:B----4-:R-:W-:-:S02]  /*04f0*/  VIADDMNMX R3, R24, R15, R3, PT ;  /* 0x0000000f18037246 */ /* 0x010fc40003800103 */
[C---:B------:R-:W-:Y:S01]  /*0500*/  VIADDMNMX R26, R25.reuse, R15, R14, PT ;  /* 0x0000000f191a7246 */ /* 0x040fe2000380010e */
[----:B------:R-:W1:Y:S01]  /*0510*/  LDS.128 R8, [R0+0x10] ;  /* 0x0000100000087984 */ /* 0x000e620000000c00 */
[-C--:B------:R-:W-:Y:S02]  /*0520*/  VIADDMNMX R27, R24, R19.reuse, R27, PT ;  /* 0x00000013181b7246 */ /* 0x080fe4000380011b */
[----:B------:R-:W-:Y:S01]  /*0530*/  VIADDMNMX R18, R25, R19, R18, PT ;  /* 0x0000001319127246 */ /* 0x000fe20003800112 */
[----:B------:R-:W2:Y:S04]  /*0540*/  LDS.64 R16, [R2+0x300] ;  /* 0x0003000002107984 */ /* 0x000ea80000000a00 */
[----:B------:R-:W3:Y:S04]  /*0550*/  LDS.64 R14, [R2+0x400] ;  /* 0x00040000020e7984 */ /* 0x000ee80000000a00 */
[----:B------:R-:W4:Y:S01]  /*0560*/  LDS.64 R24, [R2+0x500] ;  /* 0x0005000002187984 */ /* 0x000f220000000a00 */
[----:B0-----:R-:W-:-:S02]  /*0570*/  VIADDMNMX R3, R12, R4, R3, PT ;  /* 0x000000040c037246 */ /* 0x001fc40003800103 */
[C---:B------:R-:W-:Y:S02]  /*0580*/  VIADDMNMX R26, R13.reuse, R4, R26, PT ;  /* 0x000000040d1a7246 */ /* 0x040fe4000380011a */
[-C--:B-1----:R-:W-:Y:S02]  /*0590*/  VIADDMNMX R27, R12, R8.reuse, R27, PT ;  /* 0x000000080c1b7246 */ /* 0x082fe4000380011b */
[----:B------:R-:W-:Y:S02]  /*05a0*/  VIADDMNMX R18, R13, R8, R18, PT ;  /* 0x000000080d127246 */ /* 0x000fe40003800112 */
[C---:B--2---:R-:W-:Y:S02]  /*05b0*/  VIADDMNMX R3, R16.reuse, R5, R3, PT ;  /* 0x0000000510037246 */ /* 0x044fe40003800103 */
[----:B------:R-:W-:Y:S02]  /*05c0*/  VIADDMNMX R27, R16, R9, R27, PT ;  /* 0x00000009101b7246 */ /* 0x000fe4000380011b */
[----:B------:R-:W-:-:S02]  /*05d0*/  VIADDMNMX R26, R17, R5, R26, PT ;  /* 0x00000005111a7246 */ /* 0x000fc4000380011a */
[----:B------:R-:W-:Y:S01]  /*05e0*/  VIADDMNMX R18, R17, R9, R18, PT ;  /* 0x0000000911127246 */ /* 0x000fe20003800112 */
[----:B------:R-:W-:Y:S01]  /*05f0*/  LDS.64 R4, [R2+0x600] ;  /* 0x0006000002047984 */ /* 0x000fe20000000a00 */
[C---:B---3--:R-:W-:Y:S02]  /*0600*/  VIADDMNMX R3, R14.reuse, R6, R3, PT ;  /* 0x000000060e037246 */ /* 0x048fe40003800103 */
[----:B------:R-:W-:Y:S01]  /*0610*/  VIADDMNMX R27, R14, R10, R27, PT ;  /* 0x0000000a0e1b7246 */ /* 0x000fe2000380011b */
[----:B------:R-:W-:Y:S01]  /*0620*/  LDS.64 R8, [R2+0x700] ;  /* 0x0007000002087984 */ /* 0x000fe20000000a00 */
[C---:B------:R-:W-:Y:S02]  /*0630*/  VIADDMNMX R6, R15.reuse, R6, R26, PT ;  /* 0x000000060f067246 */ /* 0x040fe4000380011a */
[----:B------:R-:W-:Y:S02]  /*0640*/  VIADDMNMX R10, R15, R10, R18, PT ;  /* 0x0000000a0f0a7246 */ /* 0x000fe40003800112 */
[----:B------:R-:W0:Y:S01]  /*0650*/  LDS.128 R12, [R0+0x20] ;  /* 0x00002000000c7984 */ /* 0x000e220000000c00 */
[----:B----4-:R-:W-:-:S02]  /*0660*/  VIADDMNMX R3, R24, R7, R3, PT ;  /* 0x0000000718037246 */ /* 0x010fc40003800103 */
[C---:B------:R-:W-:Y:S01]  /*0670*/  VIADDMNMX R26, R25.reuse, R7, R6, PT ;  /* 0x00000007191a7246 */ /* 0x040fe20003800106 */
[----:B------:R-:W1:Y:S01]  /*0680*/  LDS.128 R16, [R0+-0xe0] ;  /* 0xffff200000107984 */ /* 0x000e620000000c00 */
[-C--:B------:R-:W-:Y:S02]  /*0690*/  VIADDMNMX R27, R24, R11.reuse, R27, PT ;  /* 0x0000000b181b7246 */ /* 0x080fe4000380011b */
[----:B------:R-:W-:Y:S01]  /*06a0*/  VIADDMNMX R10, R25, R11, R10, PT ;  /* 0x0000000b190a7246 */ /* 0x000fe2000380010a */
[----:B------:R-:W2:Y:S04]  /*06b0*/  LDS.64 R6, [R2+0x800] ;  /* 0x0008000002067984 */ /* 0x000ea80000000a00 */
[----:B------:R-:W3:Y:S01]  /*06c0*/  LDS.64 R24, [R2+0x900] ;  /* 0x0009000002187984 */ /* 0x000ee20000000a00 */
[----:B0-----:R-:W-:-:S02]  /*06d0*/  VIADDMNMX R27, R4, R12, R27, PT ;  /* 0x0000000c041b7246 */ /* 0x001fc4000380011b */
[C---:B------:R-:W-:Y:S02]  /*06e0*/  VIADDMNMX R10, R5.reuse, R12, R10, PT ;  /* 0x0000000c050a7246 */ /* 0x040fe4000380010a */
[-C--:B-1----:R-:W-:Y:S02]  /*06f0*/  VIADDMNMX R3, R4, R16.reuse, R3, PT ;  /* 0x0000001004037246 */ /* 0x082fe40003800103 */
[----:B------:R-:W-:Y:S02]  /*0700*/  VIADDMNMX R26, R5, R16, R26, PT ;  /* 0x00000010051a7246 */ /* 0x000fe4000380011a */
[CC--:B------:R-:W-:Y:S02]  /*0710*/  VIADDMNMX R27, R8.reuse, R13.reuse, R27, PT ;  /* 0x0000000d081b7246 */ /* 0x0c0fe4000380011b */
[C---:B------:R-:W-:Y:S02]  /*0720*/  VIADDMNMX R10, R9.reuse, R13, R10, PT ;  /* 0x0000000d090a7246 */ /* 0x040fe4000380010a */
[-C--:B------:R-:W-:Y:S01]  /*0730*/  VIADDMNMX R3, R8, R17.reuse, R3, PT ;  /* 0x0000001108037246 */ /* 0x080fe20003800103 */
[----:B------:R-:W-:Y:S01]  /*0740*/  LDS.64 R12, [R2+0xb00] ;  /* 0x000b0000020c7984 */ /* 0x000fe20000000a00 */
[----:B------:R-:W-:-:S02]  /*0750*/  VIADDMNMX R26, R9, R17, R26, PT ;  /* 0x00000011091a7246 */ /* 0x000fc4000380011a */
[C---:B--2---:R-:W-:Y:S01]  /*0760*/  VIADDMNMX R27, R6.reuse, R14, R27, PT ;  /* 0x0000000e061b7246 */ /* 0x044fe2000380011b */
[----:B------:R-:W-:Y:S01]  /*0770*/  LDS.64 R16, [R2+0xa00] ;  /* 0x000a000002107984 */ /* 0x000fe20000000a00 */
[----:B------:R-:W-:Y:S02]  /*0780*/  VIADDMNMX R3, R6, R18, R3, PT ;  /* 0x0000001206037246 */ /* 0x000fe40003800103 */
[C---:B------:R-:W-:Y:S02]  /*0790*/  VIADDMNMX R14, R7.reuse, R14, R10, PT ;  /* 0x0000000e070e7246 */ /* 0x040fe4000380010a */
[----:B------:R-:W-:Y:S01]  /*07a0*/  VIADDMNMX R18, R7, R18, R26, PT ;  /* 0x0000001207127246 */ /* 0x000fe2000380011a */
[----:B------:R-:W0:Y:S01]  /*07b0*/  LDS.128 R8, [R0+0x30] ;  /* 0x0000300000087984 */ /* 0x000e220000000c00 */
[C---:B---3--:R-:W-:Y:S02]  /*07c0*/  VIADDMNMX R3, R24.reuse, R19, R3, PT ;  /* 0x0000001318037246 */ /* 0x048fe40003800103 */
[----:B------:R-:W-:Y:S01]  /*07d0*/  VIADDMNMX R27, R24, R15, R27, PT ;  /* 0x0000000f181b7246 */ /* 0x000fe2000380011b */
[----:B------:R1:W2:Y:S01]  /*07e0*/  LDS.128 R4, [R0+-0xd0] ;  /* 0xffff300000047984 */ /* 0x0002a20000000c00 */
[----:B------:R-:W-:-:S02]  /*07f0*/  VIADDMNMX R24, R25, R19, R18, PT ;  /* 0x0000001319187246 */ /* 0x000fc40003800112 */
[----:B------:R-:W-:Y:S01]  /*0800*/  VIADDMNMX R25, R25, R15, R14, PT ;  /* 0x0000000f19197246 */ /* 0x000fe2000380010e */
[----:B------:R-:W3:Y:S04]  /*0810*/  LDS.64 R18, [R2+0xc00] ;  /* 0x000c000002127984 */ /* 0x000ee80000000a00 */
[----:B------:R4:W3:Y:S01]  /*0820*/  LDS.64 R14, [R2+0xd00] ;  /* 0x000d0000020e7984 */ /* 0x0008e20000000a00 */
[----:B-1----:R-:W-:Y:S02]  /*0830*/  VIADD R0, R0, 0x40 ;  /* 0x0000004000007836 */ /* 0x002fe40000000000 */
[----:B----4-:R-:W-:Y:S01]  /*0840*/  VIADD R2, R2, 0x1000 ;  /* 0x0000100002027836 */ /* 0x010fe20000000000 */
[-C--:B0-----:R-:W-:Y:S02]  /*0850*/  VIADDMNMX R27, R16, R8.reuse, R27, PT ;  /* 0x00000008101b7246 */ /* 0x081fe4000380011b */
[----:B------:R-:W-:-:S02]  /*0860*/  VIADDMNMX R8, R17, R8, R25, PT ;  /* 0x0000000811087246 */ /* 0x000fc40003800119 */
[-C--:B--2---:R-:W-:Y:S02]  /*0870*/  VIADDMNMX R3, R16, R4.reuse, R3, PT ;  /* 0x0000000410037246 */ /* 0x084fe40003800103 */
[----:B------:R-:W-:Y:S02]  /*0880*/  VIADDMNMX R24, R17, R4, R24, PT ;  /* 0x0000000411187246 */ /* 0x000fe40003800118 */
[C---:B------:R-:W-:Y:S02]  /*0890*/  VIADDMNMX R27, R12.reuse, R9, R27, PT ;  /* 0x000000090c1b7246 */ /* 0x040fe4000380011b */
[-C--:B------:R-:W-:Y:S02]  /*08a0*/  VIADDMNMX R3, R12, R5.reuse, R3, PT ;  /* 0x000000050c037246 */ /* 0x080fe40003800103 */
[C---:B------:R-:W-:Y:S02]  /*08b0*/  VIADDMNMX R24, R13.reuse, R5, R24, PT ;  /* 0x000000050d187246 */ /* 0x040fe40003800118 */
[----:B------:R-:W-:-:S02]  /*08c0*/  VIADDMNMX R8, R13, R9, R8, PT ;  /* 0x000000090d087246 */ /* 0x000fc40003800108 */
[C---:B---3--:R-:W-:Y:S02]  /*08d0*/  VIADDMNMX R27, R18.reuse, R10, R27, PT ;  /* 0x0000000a121b7246 */ /* 0x048fe4000380011b */
[-C--:B------:R-:W-:Y:S02]  /*08e0*/  VIADDMNMX R3, R18, R6.reuse, R3, PT ;  /* 0x0000000612037246 */ /* 0x080fe40003800103 */
[C---:B------:R-:W-:Y:S02]  /*08f0*/  VIADDMNMX R24, R19.reuse, R6, R24, PT ;  /* 0x0000000613187246 */ /* 0x040fe40003800118 */
[----:B------:R-:W-:Y:S02]  /*0900*/  VIADDMNMX R8, R19, R10, R8, PT ;  /* 0x0000000a13087246 */ /* 0x000fe40003800108 */
[C---:B------:R-:W-:Y:S02]  /*0910*/  VIADDMNMX R27, R14.reuse, R11, R27, PT ;  /* 0x0000000b0e1b7246 */ /* 0x040fe4000380011b */
[----:B------:R-:W-:-:S02]  /*0920*/  VIADDMNMX R3, R14, R7, R3, PT ;  /* 0x000000070e037246 */ /* 0x000fc40003800103 */
[C---:B------:R-:W-:Y:S02]  /*0930*/  VIADDMNMX R29, R15.reuse, R7, R24, PT ;  /* 0x000000070f1d7246 */ /* 0x040fe40003800118 */
[----:B------:R-:W-:Y:S01]  /*0940*/  VIADDMNMX R11, R15, R11, R8, PT ;  /* 0x0000000b0f0b7246 */ /* 0x000fe20003800108 */
[----:B------:R-:W-:Y:S06]  /*0950*/  BRA.U UP0, `(.L_x_0) ;  /* 0xfffffff9008c7547 */ /* 0x000fec000b83ffff */
[----:B------:R-:W-:Y:S04]  /*0960*/  STG.E desc[UR8][R22.64], R3 ;  /* 0x0000000316007986 */ /* 0x000fe8000c101908 */
[----:B------:R-:W-:Y:S04]  /*0970*/  STG.E desc[UR8][R20.64], R27 ;  /* 0x0000001b14007986 */ /* 0x000fe8000c101908 */
[----:B------:R-:W-:Y:S04]  /*0980*/  STG.E desc[UR8][R22.64+0x4], R29 ;  /* 0x0000041d16007986 */ /* 0x000fe8000c101908 */
[----:B------:R-:W-:Y:S01]  /*0990*/  STG.E desc[UR8][R20.64+0x4], R11 ;  /* 0x0000040b14007986 */ /* 0x000fe2000c101908 */
[----:B------:R-:W-:Y:S05]  /*09a0*/  EXIT ;  /* 0x000000000000794d */ /* 0x000fea0003800000 */
.L_x_1:
[----:B------:R-:W-:-:S00]  /*09b0*/  BRA `(.L_x_1) ;  /* 0xfffffffc00fc7947 */ /* 0x000fc0000383ffff */
[----:B------:R-:W-:-:S00]  /*09c0*/  NOP ;  /* 0x0000000000007918 */ /* 0x000fc00000000000 */
        /* <DEDUP_REMOVED lines=11> */
.L_x_10:


//--------------------- .text._Z6cal_p2Piii       --------------------------
	.section	.text._Z6cal_p2Piii,"ax",@progbits
	.align	128
        .global         _Z6cal_p2Piii
        .type           _Z6cal_p2Piii,@function
        .size           _Z6cal_p2Piii,(.L_x_11 - _Z6cal_p2Piii)
        .other          _Z6cal_p2Piii,@"STO_CUDA_ENTRY STV_DEFAULT"
_Z6cal_p2Piii:
.text._Z6cal_p2Piii:
[----:B------:R-:W-:Y:S01]  /*0000*/  LDC R1, c[0x0][0x37c] ;  /* 0x0000df00ff017b82 */ /* 0x000fe20000000800 */
[----:B------:R-:W0:Y:S07]  /*0010*/  S2R R9, SR_CTAID.X ;  /* 0x0000000000097919 */ /* 0x000e2e0000002500 */
[----:B------:R-:W0:Y:S02]  /*0020*/  LDC R10, c[0x0][0x38c] ;  /* 0x0000e300ff0a7b82 */ /* 0x000e240000000800 */
[----:B0-----:R-:W-:-:S13]  /*0030*/  ISETP.NE.AND P0, PT, R9, R10, PT ;  /* 0x0000000a0900720c */ /* 0x001fda0003f05270 */
[----:B------:R-:W-:Y:S05]  /*0040*/  @!P0 EXIT ;  /* 0x000000000000894d */ /* 0x000fea0003800000 */
[----:B------:R-:W0:Y:S01]  /*0050*/  S2R R14, SR_CTAID.Y ;  /* 0x00000000000e7919 */ /* 0x000e220000002600 */
[----:B------:R-:W1:Y:S01]  /*0060*/  LDC R11, c[0x0][0x388] ;  /* 0x0000e200ff0b7b82 */ /* 0x000e620000000800 */
[----:B------:R-:W2:Y:S01]  /*0070*/  LDCU.64 UR8, c[0x0][0x358] ;  /* 0x00006b00ff0877ac */ /* 0x000ea20008000a00 */
[----:B------:R-:W3:Y:S01]  /*0080*/  S2R R0, SR_TID.Y ;  /* 0x0000000000007919 */ /* 0x000ee20000002200 */
[----:B------:R-:W4:Y:S05]  /*0090*/  S2R R15, SR_TID.X ;  /* 0x00000000000f7919 */ /* 0x000f2a0000002100 */
[----:B------:R-:W5:Y:S01]  /*00a0*/  LDC.64 R4, c[0x0][0x380] ;  /* 0x0000e000ff047b82 */ /* 0x000f620000000a00 */
[----:B0-----:R-:W-:-:S04]  /*00b0*/  ISETP.NE.AND P0, PT, R14, RZ, PT ;  /* 0x000000ff0e00720c */ /* 0x001fc80003f05270 */
[CC--:B------:R-:W-:Y:S01]  /*00c0*/  SEL R8, R9.reuse, R10.reuse, !P0 ;  /* 0x0000000a09087207 */ /* 0x0c0fe20004000000 */
[----:B---3--:R-:W-:Y:S01]  /*00d0*/  IMAD.SHL.U32 R2, R0, 0x2, RZ ;  /* 0x0000000200027824 */ /* 0x008fe200078e00ff */
[----:B------:R-:W-:Y:S01]  /*00e0*/  SEL R9, R9, R10, P0 ;  /* 0x0000000a09097207 */ /* 0x000fe20000000000 */
[----:B----4-:R-:W-:Y:S02]  /*00f0*/  IMAD.SHL.U32 R3, R15, 0x2, RZ ;  /* 0x000000020f037824 */ /* 0x010fe400078e00ff */
[C-C-:B------:R-:W-:Y:S02]  /*0100*/  IMAD R6, R10.reuse, 0x40, R2.reuse ;  /* 0x000000400a067824 */ /* 0x140fe400078e0202 */
[--C-:B------:R-:W-:Y:S02]  /*0110*/  IMAD R7, R10, 0x40, R3.reuse ;  /* 0x000000400a077824 */ /* 0x100fe400078e0203 */
[----:B------:R-:W-:Y:S02]  /*0120*/  IMAD R9, R9, 0x40, R2 ;  /* 0x0000004009097824 */ /* 0x000fe400078e0202 */
[----:B------:R-:W-:-:S02]  /*0130*/  IMAD R8, R8, 0x40, R3 ;  /* 0x0000004008087824 */ /* 0x000fc400078e0203 */
[-C--:B-1----:R-:W-:Y:S02]  /*0140*/  IMAD R7, R6, R11.reuse, R7 ;  /* 0x0000000b06077224 */ /* 0x082fe400078e0207 */
[----:B------:R-:W-:Y:S02]  /*0150*/  IMAD R9, R9, R11, R8 ;  /* 0x0000000b09097224 */ /* 0x000fe400078e0208 */
[----:B-----5:R-:W-:-:S04]  /*0160*/  IMAD.WIDE R6, R7, 0x4, R4 ;  /* 0x0000000407067825 */ /* 0x020fc800078e0204 */
[----:B------:R-:W-:Y:S01]  /*0170*/  IMAD.WIDE R4, R9, 0x4, R4 ;  /* 0x0000000409047825 */ /* 0x000fe200078e0204 */
[----:B--2---:R-:W2:Y:S03]  /*0180*/  LDG.E R16, desc[UR8][R6.64] ;  /* 0x0000000806107981 */ /* 0x004ea6000c1e1900 */
[C---:B------:R-:W-:Y:S01]  /*0190*/  IMAD.WIDE R12, R11.reuse, 0x4, R6 ;  /* 0x000000040b0c7825 */ /* 0x040fe200078e0206 */
[----:B------:R0:W3:Y:S03]  /*01a0*/  LDG.E R20, desc[UR8][R6.64+0x4] ;  /* 0x0000040806147981 */ /* 0x0000e6000c1e1900 */
[----:B------:R-:W-:Y:S01]  /*01b0*/  IMAD.WIDE R2, R11, 0x4, R4 ;  /* 0x000000040b027825 */ /* 0x000fe200078e0204 */
[----:B------:R-:W4:Y:S04]  /*01c0*/  LDG.E R18, desc[UR8][R12.64] ;  /* 0x000000080c127981 */ /* 0x000f28000c1e1900 */
[----:B------:R1:W5:Y:S04]  /*01d0*/  LDG.E R22, desc[UR8][R12.64+0x4] ;  /* 0x000004080c167981 */ /* 0x000368000c1e1900 */
[----:B------:R-:W5:Y:S04]  /*01e0*/  LDG.E R9, desc[UR8][R4.64] ;  /* 0x0000000804097981 */ /* 0x000f68000c1e1900 */
[----:B------:R-:W5:Y:S04]  /*01f0*/  LDG.E R11, desc[UR8][R2.64] ;  /* 0x00000008020b7981 */ /* 0x000f68000c1e1900 */
[----:B------:R-:W5:Y:S04]  /*0200*/  LDG.E R8, desc[UR8][R4.64+0x4] ;  /* 0x0000040804087981 */ /* 0x000f68000c1e1900 */
[----:B------:R-:W5:Y:S01]  /*0210*/  LDG.E R10, desc[UR8][R2.64+0x4] ;  /* 0x00000408020a7981 */ /* 0x000f62000c1e1900 */
[----:B------:R-:W0:Y:S01]  /*0220*/  S2UR UR5, SR_CgaCtaId ;  /* 0x00000000000579c3 */ /* 0x000e220000008800 */
[----:B------:R-:W-:-:S02]  /*0230*/  UMOV UR4, 0x400 ;  /* 0x0000040000047882 */ /* 0x000fc40000000000 */
[----:B0-----:R-:W-:Y:S02]  /*0240*/  ULEA UR6, UR5, UR4, 0x18 ;  /* 0x0000000405067291 */ /* 0x001fe4000f8ec0ff */
[----:B------:R-:W-:-:S04]  /*0250*/  UIADD3 UR4, UPT, UPT, UR4, 0x4000, URZ ;  /* 0x0000400004047890 */ /* 0x000fc8000fffe0ff */
[----:B------:R-:W-:Y:S01]  /*0260*/  ULEA UR4, UR5, UR4, 0x18 ;  /* 0x0000000405047291 */ /* 0x000fe2000f8ec0ff */
[----:B------:R-:W-:-:S05]  /*0270*/  LEA R7, R15, UR6, 0x3 ;  /* 0x000000060f077c11 */ /* 0x000fca000f8e18ff */
[----:B-1----:R-:W-:Y:S01]  /*0280*/  LEA R13, R15, UR4, 0x3 ;  /* 0x000000040f0d7c11 */ /* 0x002fe2000f8e18ff */
[----:B------:R-:W-:-:S04]  /*0290*/  IMAD R7, R0, 0x200, R7 ;  /* 0x0000020000077824 */ /* 0x000fc800078e0207 */
[C---:B------:R-:W-:Y:S01]  /*02a0*/  IMAD R13, R0.reuse, 0x200, R13 ;  /* 0x00000200000d7824 */ /* 0x040fe200078e020d */
[----:B------:R-:W-:Y:S01]  /*02b0*/  LEA R12, R0, UR4, 0x9 ;  /* 0x00000004000c7c11 */ /* 0x000fe2000f8e48ff */
[----:B------:R-:W-:Y:S01]  /*02c0*/  UMOV UR7, 0x100 ;  /* 0x0000010000077882 */ /* 0x000fe20000000000 */
[----:B------:R-:W-:-:S03]  /*02d0*/  UMOV UR5, UR6 ;  /* 0x0000000600057c82 */ /* 0x000fc60008000000 */
[----:B------:R-:W-:Y:S01]  /*02e0*/  VIADD R12, R12, 0x100 ;  /* 0x000001000c0c7836 */ /* 0x000fe20000000000 */
[----:B--2---:R0:W-:Y:S04]  /*02f0*/  STS [R7], R16 ;  /* 0x0000001007007388 */ /* 0x0041e80000000800 */
[----:B---3--:R0:W-:Y:S04]  /*0300*/  STS [R7+0x4], R20 ;  /* 0x0000041407007388 */ /* 0x0081e80000000800 */
[----:B----4-:R0:W-:Y:S04]  /*0310*/  STS [R7+0x100], R18 ;  /* 0x0001001207007388 */ /* 0x0101e80000000800 */
[----:B-----5:R0:W-:Y:S04]  /*0320*/  STS [R7+0x104], R22 ;  /* 0x0001041607007388 */ /* 0x0201e80000000800 */
[----:B------:R0:W-:Y:S04]  /*0330*/  STS [R13], R9 ;  /* 0x000000090d007388 */ /* 0x0001e80000000800 */
[----:B------:R0:W-:Y:S04]  /*0340*/  STS [R13+0x100], R11 ;  /* 0x0001000b0d007388 */ /* 0x0001e80000000800 */
[----:B------:R0:W-:Y:S04]  /*0350*/  STS [R13+0x4], R8 ;  /* 0x000004080d007388 */ /* 0x0001e80000000800 */
[----:B------:R0:W-:Y:S01]  /*0360*/  STS [R13+0x104], R10 ;  /* 0x0001040a0d007388 */ /* 0x0001e20000000800 */
[----:B------:R-:W-:Y:S06]  /*0370*/  BAR.SYNC.DEFER_BLOCKING 0x0 ;  /* 0x0000000000007b1d */ /* 0x000fec0000010000 */
.L_x_6:
[----:B------:R-:W-:Y:S01]  /*0380*/  UIADD3 UR7, UPT, UPT, UR7, 0x200, URZ ;  /* 0x0000020007077890 */ /* 0x000fe2000fffe0ff */
[----:B0-----:R-:W-:Y:S02]  /*0390*/  LEA R13, R0, UR6, 0x9 ;  /* 0x00000006000d7c11 */ /* 0x001fe4000f8e48ff */
[----:B------:R-:W-:Y:S01]  /*03a0*/  LEA R18, R15, UR4, 0x3 ;  /* 0x000000040f127c11 */ /* 0x000fe2000f8e18ff */
[----:B------:R-:W-:Y:S01]  /*03b0*/  UISETP.NE.AND UP0, UPT, UR7, 0x4100, UPT ;  /* 0x000041000700788c */ /* 0x000fe2000bf05270 */
[----:B------:R-:W-:Y:S10]  /*03c0*/  @!P0 BRA `(.L_x_2) ;  /* 0x0000000000248947 */ /* 0x000ff40003800000 */
[----:B------:R-:W-:Y:S01]  /*03d0*/  LEA R6, R15, UR5, 0x3 ;  /* 0x000000050f067c11 */ /* 0x000fe2000f8e18ff */
[----:B------:R-:W-:Y:S04]  /*03e0*/  LDS R16, [R12+-0x100] ;  /* 0xffff00000c107984 */ /* 0x000fe80000000800 */
[----:B------:R-:W-:Y:S04]  /*03f0*/  LDS R17, [R12] ;  /* 0x000000000c117984 */ /* 0x000fe80000000800 */
[----:B------:R-:W0:Y:S02]  /*0400*/  LDS.64 R6, [R6] ;  /* 0x0000000006067984 */ /* 0x000e240000000a00 */
[----:B0-----:R-:W-:-:S02]  /*0410*/  VIADDMNMX R9, R6, R16, R9, PT ;  /* 0x0000001006097246 */ /* 0x001fc40003800109 */
[C---:B------:R-:W-:Y:S02]  /*0420*/  VIADDMNMX R8, R7.reuse, R16, R8, PT ;  /* 0x0000001007087246 */ /* 0x040fe40003800108 */
[-C--:B------:R-:W-:Y:S02]  /*0430*/  VIADDMNMX R11, R6, R17.reuse, R11, PT ;  /* 0x00000011060b7246 */ /* 0x080fe4000380010b */
[----:B------:R-:W-:Y:S01]  /*0440*/  VIADDMNMX R10, R7, R17, R10, PT ;  /* 0x00000011070a7246 */ /* 0x000fe2000380010a */
[----:B------:R-:W-:Y:S06]  /*0450*/  BRA `(.L_x_3) ;  /* 0x00000000001c7947 */ /* 0x000fec0003800000 */
.L_x_2:
[----:B------:R-:W-:Y:S04]  /*0460*/  LDS R16, [R13] ;  /* 0x000000000d107984 */ /* 0x000fe80000000800 */
[----:B------:R-:W0:Y:S04]  /*0470*/  LDS.64 R6, [R18] ;  /* 0x0000000012067984 */ /* 0x000e280000000a00 */
[----:B------:R-:W1:Y:S01]  /*0480*/  LDS R17, [R13+0x100] ;  /* 0x000100000d117984 */ /* 0x000e620000000800 */
[-C--:B0-----:R-:W-:Y:S02]  /*0490*/  VIADDMNMX R9, R6, R16.reuse, R9, PT ;  /* 0x0000001006097246 */ /* 0x081fe40003800109 */
[----:B------:R-:W-:-:S02]  /*04a0*/  VIADDMNMX R8, R7, R16, R8, PT ;  /* 0x0000001007087246 */ /* 0x000fc40003800108 */
[-C--:B-1----:R-:W-:Y:S02]  /*04b0*/  VIADDMNMX R11, R6, R17.reuse, R11, PT ;  /* 0x00000011060b7246 */ /* 0x082fe4000380010b */
[----:B------:R-:W-:-:S07]  /*04c0*/  VIADDMNMX R10, R7, R17, R10, PT ;  /* 0x00000011070a7246 */ /* 0x000fce000380010a */
.L_x_3:
[----:B------:R-:W-:-:S13]  /*04d0*/  ISETP.NE.AND P0, PT, R14, RZ, PT ;  /* 0x000000ff0e00720c */ /* 0x000fda0003f05270 */
[----:B------:R-:W-:Y:S05]  /*04e0*/  @!P0 BRA `(.L_x_4) ;  /* 0x0000000000248947 */ /* 0x000fea0003800000 */
[----:B------:R-:W-:Y:S01]  /*04f0*/  LEA R6, R15, UR5, 0x3 ;  /* 0x000000050f067c11 */ /* 0x000fe2000f8e18ff */
[----:B------:R-:W-:Y:S04]  /*0500*/  LDS R13, [R12+-0xfc] ;  /* 0xffff04000c0d7984 */ /* 0x000fe80000000800 */
[----:B------:R-:W-:Y:S04]  /*0510*/  LDS R16, [R12+0x4] ;  /* 0x000004000c107984 */ /* 0x000fe80000000800 */
[----:B------:R-:W0:Y:S02]  /*0520*/  LDS.64 R6, [R6+0x100] ;  /* 0x0001000006067984 */ /* 0x000e240000000a00 */
[----:B0-----:R-:W-:-:S02]  /*0530*/  VIADDMNMX R9, R6, R13, R9, PT ;  /* 0x0000000d06097246 */ /* 0x001fc40003800109 */
[C---:B------:R-:W-:Y:S02]  /*0540*/  VIADDMNMX R8, R7.reuse, R13, R8, PT ;  /* 0x0000000d07087246 */ /* 0x040fe40003800108 */
[-C--:B------:R-:W-:Y:S02]  /*0550*/  VIADDMNMX R11, R6, R16.reuse, R11, PT ;  /* 0x00000010060b7246 */ /* 0x080fe4000380010b */
[----:B------:R-:W-:Y:S01]  /*0560*/  VIADDMNMX R10, R7, R16, R10, PT ;  /* 0x00000010070a7246 */ /* 0x000fe2000380010a */
[----:B------:R-:W-:Y:S06]  /*0570*/  BRA `(.L_x_5) ;  /* 0x00000000001c7947 */ /* 0x000fec0003800000 */
.L_x_4:
[----:B------:R-:W-:Y:S04]  /*0580*/  LDS R16, [R13+0x4] ;  /* 0x000004000d107984 */ /* 0x000fe80000000800 */
[----:B------:R-:W0:Y:S04]  /*0590*/  LDS.64 R6, [R18+0x100] ;  /* 0x0001000012067984 */ /* 0x000e280000000a00 */
[----:B------:R-:W1:Y:S01]  /*05a0*/  LDS R17, [R13+0x104] ;  /* 0x000104000d117984 */ /* 0x000e620000000800 */
[-C--:B0-----:R-:W-:Y:S02]  /*05b0*/  VIADDMNMX R9, R6, R16.reuse, R9, PT ;  /* 0x0000001006097246 */ /* 0x081fe40003800109 */
[----:B------:R-:W-:-:S02]  /*05c0*/  VIADDMNMX R8, R7, R16, R8, PT ;  /* 0x0000001007087246 */ /* 0x000fc40003800108 */
[-C--:B-1----:R-:W-:Y:S02]  /*05d0*/  VIADDMNMX R11, R6, R17.reuse, R11, PT ;  /* 0x00000011060b7246 */ /* 0x082fe4000380010b */
[----:B------:R-:W-:-:S07]  /*05e0*/  VIADDMNMX R10, R7, R17, R10, PT ;  /* 0x00000011070a7246 */ /* 0x000fce000380010a */
.L_x_5:
[----:B------:R-:W-:Y:S01]  /*05f0*/  VIADD R12, R12, 0x8 ;  /* 0x000000080c0c7836 */ /* 0x000fe20000000000 */
[----:B------:R-:W-:Y:S02]  /*0600*/  UIADD3 UR4, UPT, UPT, UR4, 0x200, URZ ;  /* 0x0000020004047890 */ /* 0x000fe4000fffe0ff */
[----:B------:R-:W-:Y:S02]  /*0610*/  UIADD3 UR6, UPT, UPT, UR6, 0x8, URZ ;  /* 0x0000000806067890 */ /* 0x000fe4000fffe0ff */
[----:B------:R-:W-:Y:S01]  /*0620*/  UIADD3 UR5, UPT, UPT, UR5, 0x200, URZ ;  /* 0x0000020005057890 */ /* 0x000fe2000fffe0ff */
[----:B------:R-:W-:Y:S11]  /*0630*/  BRA.U UP0, `(.L_x_6) ;  /* 0xfffffffd00507547 */ /* 0x000ff6000b83ffff */
[----:B------:R-:W-:Y:S04]  /*0640*/  STG.E desc[UR8][R4.64], R9 ;  /* 0x0000000904007986 */ /* 0x000fe8000c101908 */
[----:B------:R-:W-:Y:S04]  /*0650*/  STG.E desc[UR8][R2.64], R11 ;  /* 0x0000000b02007986 */ /* 0x000fe8000c101908 */
[----:B------:R-:W-:Y:S04]  /*0660*/  STG.E desc[UR8][R4.64+0x4], R8 ;  /* 0x0000040804007986 */ /* 0x000fe8000c101908 */
[----:B------:R-:W-:Y:S01]  /*0670*/  STG.E desc[UR8][R2.64+0x4], R10 ;  /* 0x0000040a02007986 */ /* 0x000fe2000c101908 */
[----:B------:R-:W-:Y:S05]  /*0680*/  EXIT ;  /* 0x000000000000794d */ /* 0x000fea0003800000 */
.L_x_7:
        /* <DEDUP_REMOVED lines=15> */
.L_x_11:


//--------------------- .text._Z6cal_p1Piii       --------------------------
	.section	.text._Z6cal_p1Piii,"ax",@progbits
	.align	128
        .global         _Z6cal_p1Piii
        .type           _Z6cal_p1Piii,@function
        .size           _Z6cal_p1Piii,(.L_x_12 - _Z6cal_p1Piii)
        .other          _Z6cal_p1Piii,@"STO_CUDA_ENTRY STV_DEFAULT"
_Z6cal_p1Piii:
.text._Z6cal_p1Piii:
[----:B------:R-:W-:Y:S01]  /*0000*/  LDC R1, c[0x0][0x37c] ;  /* 0x0000df00ff017b82 */ /* 0x000fe20000000800 */
[----:B------:R-:W0:Y:S07]  /*0010*/  S2R R11, SR_TID.Y ;  /* 0x00000000000b7919 */ /* 0x000e2e0000002200 */
[----:B------:R-:W1:Y:S01]  /*0020*/  LDC.64 R4, c[0x0][0x388] ;  /* 0x0000e200ff047b82 */ /* 0x000e620000000a00 */
[----:B------:R-:W2:Y:S01]  /*0030*/  LDCU.64 UR6, c[0x0][0x358] ;  /* 0x00006b00ff0677ac */ /* 0x000ea20008000a00 */
[----:B------:R-:W3:Y:S06]  /*0040*/  S2R R6, SR_TID.X ;  /* 0x0000000000067919 */ /* 0x000eec0000002100 */
[----:B------:R-:W4:Y:S01]  /*0050*/  LDC.64 R2, c[0x0][0x380] ;  /* 0x0000e000ff027b82 */ /* 0x000f220000000a00 */
[----:B-1----:R-:W-:-:S04]  /*0060*/  IMAD.SHL.U32 R0, R5, 0x40, RZ ;  /* 0x0000004005007824 */ /* 0x002fc800078e00ff */
[--C-:B0-----:R-:W-:Y:S02]  /*0070*/  IMAD R5, R11, 0x2, R0.reuse ;  /* 0x000000020b057824 */ /* 0x101fe400078e0200 */
[----:B---3--:R-:W-:-:S04]  /*0080*/  IMAD R0, R6, 0x2, R0 ;  /* 0x0000000206007824 */ /* 0x008fc800078e0200 */
[----:B------:R-:W-:-:S04]  /*0090*/  IMAD R5, R5, R4, R0 ;  /* 0x0000000405057224 */ /* 0x000fc800078e0200 */
[----:B----4-:R-:W-:-:S05]  /*00a0*/  IMAD.WIDE R2, R5, 0x4, R2 ;  /* 0x0000000405027825 */ /* 0x010fca00078e0202 */
[----:B--2---:R-:W2:Y:S01]  /*00b0*/  LDG.E R12, desc[UR6][R2.64] ;  /* 0x00000006020c7981 */ /* 0x004ea2000c1e1900 */
[----:B------:R-:W-:-:S03]  /*00c0*/  IMAD.WIDE R4, R4, 0x4, R2 ;  /* 0x0000000404047825 */ /* 0x000fc600078e0202 */
[----:B------:R-:W3:Y:S04]  /*00d0*/  LDG.E R16, desc[UR6][R2.64+0x4] ;  /* 0x0000040602107981 */ /* 0x000ee8000c1e1900 */
[----:B------:R-:W4:Y:S04]  /*00e0*/  LDG.E R14, desc[UR6][R4.64] ;  /* 0x00000006040e7981 */ /* 0x000f28000c1e1900 */
[----:B------:R-:W5:Y:S01]  /*00f0*/  LDG.E R18, desc[UR6][R4.64+0x4] ;  /* 0x0000040604127981 */ /* 0x000f62000c1e1900 */
[----:B------:R-:W0:Y:S01]  /*0100*/  S2UR UR5, SR_CgaCtaId ;  /* 0x00000000000579c3 */ /* 0x000e220000008800 */
[----:B------:R-:W-:-:S02]  /*0110*/  UMOV UR4, 0x400 ;  /* 0x0000040000047882 */ /* 0x000fc40000000000 */
[----:B0-----:R-:W-:-:S06]  /*0120*/  ULEA UR4, UR5, UR4, 0x18 ;  /* 0x0000000405047291 */ /* 0x001fcc000f8ec0ff */
[----:B------:R-:W-:-:S05]  /*0130*/  LEA R10, R6, UR4, 0x3 ;  /* 0x00000004060a7c11 */ /* 0x000fca000f8e18ff */
[C---:B------:R-:W-:Y:S01]  /*0140*/  IMAD R13, R11.reuse, 0x200, R10 ;  /* 0x000002000b0d7824 */ /* 0x040fe200078e020a */
[----:B------:R-:W-:-:S05]  /*0150*/  LEA R11, R11, UR4, 0x9 ;  /* 0x000000040b0b7c11 */ /* 0x000fca000f8e48ff */
[----:B------:R-:W-:Y:S02]  /*0160*/  IMAD R0, R6, 0x8, R11 ;  /* 0x0000000806007824 */ /* 0x000fe400078e020b */
[----:B------:R-:W-:Y:S02]  /*0170*/  VIADD R10, R10, 0x200 ;  /* 0x000002000a0a7836 */ /* 0x000fe40000000000 */
[----:B------:R-:W-:Y:S01]  /*0180*/  VIADD R11, R11, 0x100 ;  /* 0x000001000b0b7836 */ /* 0x000fe20000000000 */
[----:B------:R-:W-:Y:S01]  /*0190*/  UMOV UR4, 0x200 ;  /* 0x0000020000047882 */ /* 0x000fe20000000000 */
[----:B--2---:R0:W-:Y:S04]  /*01a0*/  STS [R13], R12 ;  /* 0x0000000c0d007388 */ /* 0x0041e80000000800 */
[----:B---3--:R0:W-:Y:S04]  /*01b0*/  STS [R13+0x4], R16 ;  /* 0x000004100d007388 */ /* 0x0081e80000000800 */
[----:B----4-:R0:W-:Y:S04]  /*01c0*/  STS [R13+0x100], R14 ;  /* 0x0001000e0d007388 */ /* 0x0101e80000000800 */
[----:B-----5:R0:W-:Y:S01]  /*01d0*/  STS [R13+0x104], R18 ;  /* 0x000104120d007388 */ /* 0x0201e20000000800 */
[----:B------:R-:W-:Y:S06]  /*01e0*/  BAR.SYNC.DEFER_BLOCKING 0x0 ;  /* 0x0000000000007b1d */ /* 0x000fec0000010000 */
[----:B------:R0:W1:Y:S04]  /*01f0*/  LDS.64 R8, [R0] ;  /* 0x0000000000087984 */ /* 0x0000680000000a00 */
[----:B------:R0:W2:Y:S02]  /*0200*/  LDS.64 R6, [R0+0x100] ;  /* 0x0001000000067984 */ /* 0x0000a40000000a00 */
.L_x_8:
[----:B0-----:R-:W-:Y:S01]  /*0210*/  LDS R13, [R11+-0x100] ;  /* 0xffff00000b0d7984 */ /* 0x001fe20000000800 */
[----:B------:R-:W-:-:S03]  /*0220*/  UIADD3 UR4, UPT, UPT, UR4, 0x400, URZ ;  /* 0x0000040004047890 */ /* 0x000fc6000fffe0ff */
[----:B------:R-:W1:Y:S01]  /*0230*/  LDS R12, [R10+-0x200] ;  /* 0xfffe00000a0c7984 */ /* 0x000e620000000800 */
[----:B------:R-:W-:Y:S01]  /*0240*/  UISETP.NE.AND UP0, UPT, UR4, 0x4200, UPT ;  /* 0x000042000400788c */ /* 0x000fe2000bf05270 */
[----:B-1----:R-:W-:-:S05]  /*0250*/  VIADDMNMX R13, R12, R13, R8, PT ;  /* 0x0000000d0c0d7246 */ /* 0x002fca0003800108 */
[----:B------:R-:W-:Y:S04]  /*0260*/  STS [R0], R13 ;  /* 0x0000000d00007388 */ /* 0x000fe80000000800 */
[----:B------:R-:W-:Y:S04]  /*0270*/  LDS R15, [R11] ;  /* 0x000000000b0f7984 */ /* 0x000fe80000000800 */
[----:B------:R-:W2:Y:S02]  /*0280*/  LDS R8, [R10+-0x200] ;  /* 0xfffe00000a087984 */ /* 0x000ea40000000800 */
[----:B--2---:R-:W-:-:S05]  /*0290*/  VIADDMNMX R15, R8, R15, R6, PT ;  /* 0x0000000f080f7246 */ /* 0x004fca0003800106 */
[----:B------:R-:W-:Y:S04]  /*02a0*/  STS [R0+0x100], R15 ;  /* 0x0001000f00007388 */ /* 0x000fe80000000800 */
[----:B------:R-:W-:Y:S04]  /*02b0*/  LDS R6, [R11+-0x100] ;  /* 0xffff00000b067984 */ /* 0x000fe80000000800 */
[----:B------:R-:W0:Y:S02]  /*02c0*/  LDS R8, [R10+-0x1fc] ;  /* 0xfffe04000a087984 */ /* 0x000e240000000800 */
[----:B0-----:R-:W-:-:S05]  /*02d0*/  VIADDMNMX R9, R8, R6, R9, PT ;  /* 0x0000000608097246 */ /* 0x001fca0003800109 */
[----:B------:R-:W-:Y:S04]  /*02e0*/  STS [R0+0x4], R9 ;  /* 0x0000040900007388 */ /* 0x000fe80000000800 */
[----:B------:R-:W-:Y:S04]  /*02f0*/  LDS R6, [R11] ;  /* 0x000000000b067984 */ /* 0x000fe80000000800 */
[----:B------:R-:W0:Y:S02]  /*0300*/  LDS R8, [R10+-0x1fc] ;  /* 0xfffe04000a087984 */ /* 0x000e240000000800 */
[----:B0--3--:R-:W-:-:S05]  /*0310*/  VIADDMNMX R7, R8, R6, R7, PT ;  /* 0x0000000608077246 */ /* 0x009fca0003800107 */
[----:B------:R-:W-:Y:S04]  /*0320*/  STS [R0+0x104], R7 ;  /* 0x0001040700007388 */ /* 0x000fe80000000800 */
[----:B------:R-:W-:Y:S04]  /*0330*/  LDS R6, [R11+-0xfc] ;  /* 0xffff04000b067984 */ /* 0x000fe80000000800 */
[----:B------:R-:W0:Y:S02]  /*0340*/  LDS R8, [R10+-0x100] ;  /* 0xffff00000a087984 */ /* 0x000e240000000800 */
[----:B0-----:R-:W-:-:S05]  /*0350*/  VIADDMNMX R13, R8, R6, R13, PT ;  /* 0x00000006080d7246 */ /* 0x001fca000380010d */
[----:B------:R-:W-:Y:S04]  /*0360*/  STS [R0], R13 ;  /* 0x0000000d00007388 */ /* 0x000fe80000000800 */
[----:B------:R-:W-:Y:S04]  /*0370*/  LDS R6, [R11+0x4] ;  /* 0x000004000b067984 */ /* 0x000fe80000000800 */
[----:B------:R-:W0:Y:S02]  /*0380*/  LDS R8, [R10+-0x100] ;  /* 0xffff00000a087984 */ /* 0x000e240000000800 */
[----:B0-----:R-:W-:-:S05]  /*0390*/  VIADDMNMX R15, R8, R6, R15, PT ;  /* 0x00000006080f7246 */ /* 0x001fca000380010f */
[----:B------:R-:W-:Y:S04]  /*03a0*/  STS [R0+0x100], R15 ;  /* 0x0001000f00007388 */ /* 0x000fe80000000800 */
[----:B------:R-:W-:Y:S04]  /*03b0*/  LDS R6, [R11+-0xfc] ;  /* 0xffff04000b067984 */ /* 0x000fe80000000800 */
[----:B------:R-:W0:Y:S02]  /*03c0*/  LDS R8, [R10+-0xfc] ;  /* 0xffff04000a087984 */ /* 0x000e240000000800 */
[----:B0-----:R-:W-:-:S05]  /*03d0*/  VIADDMNMX R9, R8, R6, R9, PT ;  /* 0x0000000608097246 */ /* 0x001fca0003800109 */
[----:B------:R-:W-:Y:S04]  /*03e0*/  STS [R0+0x4], R9 ;  /* 0x0000040900007388 */ /* 0x000fe80000000800 */
[----:B------:R-:W-:Y:S04]  /*03f0*/  LDS R6, [R11+0x4] ;  /* 0x000004000b067984 */ /* 0x000fe80000000800 */
[----:B------:R-:W0:Y:S02]  /*0400*/  LDS R8, [R10+-0xfc] ;  /* 0xffff04000a087984 */ /* 0x000e240000000800 */
[----:B0-----:R-:W-:-:S05]  /*0410*/  VIADDMNMX R7, R8, R6, R7, PT ;  /* 0x0000000608077246 */ /* 0x001fca0003800107 */
[----:B------:R-:W-:Y:S04]  /*0420*/  STS [R0+0x104], R7 ;  /* 0x0001040700007388 */ /* 0x000fe80000000800 */
[----:B------:R-:W-:Y:S04]  /*0430*/  LDS R6, [R11+-0xf8] ;  /* 0xffff08000b067984 */ /* 0x000fe80000000800 */
[----:B------:R-:W0:Y:S02]  /*0440*/  LDS R8, [R10] ;  /* 0x000000000a087984 */ /* 0x000e240000000800 */
[----:B0-----:R-:W-:-:S05]  /*0450*/  VIADDMNMX R13, R8, R6, R13, PT ;  /* 0x00000006080d7246 */ /* 0x001fca000380010d */
[----:B------:R-:W-:Y:S04]  /*0460*/  STS [R0], R13 ;  /* 0x0000000d00007388 */ /* 0x000fe80000000800 */
[----:B------:R-:W-:Y:S04]  /*0470*/  LDS R6, [R11+0x8] ;  /* 0x000008000b067984 */ /* 0x000fe80000000800 */
[----:B------:R-:W0:Y:S02]  /*0480*/  LDS R8, [R10] ;  /* 0x000000000a087984 */ /* 0x000e240000000800 */
[----:B0-----:R-:W-:-:S05]  /*0490*/  VIADDMNMX R15, R8, R6, R15, PT ;  /* 0x00000006080f7246 */ /* 0x001fca000380010f */
[----:B------:R-:W-:Y:S04]  /*04a0*/  STS [R0+0x100], R15 ;  /* 0x0001000f00007388 */ /* 0x000fe80000000800 */
[----:B------:R-:W-:Y:S04]  /*04b0*/  LDS R6, [R11+-0xf8] ;  /* 0xffff08000b067984 */ /* 0x000fe80000000800 */
[----:B------:R-:W0:Y:S02]  /*04c0*/  LDS R8, [R10+0x4] ;  /* 0x000004000a087984 */ /* 0x000e240000000800 */
[----:B0-----:R-:W-:-:S05]  /*04d0*/  VIADDMNMX R9, R8, R6, R9, PT ;  /* 0x0000000608097246 */ /* 0x001fca0003800109 */
[----:B------:R-:W-:Y:S04]  /*04e0*/  STS [R0+0x4], R9 ;  /* 0x0000040900007388 */ /* 0x000fe80000000800 */
[----:B------:R-:W-:Y:S04]  /*04f0*/  LDS R6, [R11+0x8] ;  /* 0x000008000b067984 */ /* 0x000fe80000000800 */
[----:B------:R-:W0:Y:S02]  /*0500*/  LDS R8, [R10+0x4] ;  /* 0x000004000a087984 */ /* 0x000e240000000800 */
[----:B0-----:R-:W-:-:S05]  /*0510*/  VIADDMNMX R7, R8, R6, R7, PT ;  /* 0x0000000608077246 */ /* 0x001fca0003800107 */
[----:B------:R-:W-:Y:S04]  /*0520*/  STS [R0+0x104], R7 ;  /* 0x0001040700007388 */ /* 0x000fe80000000800 */
[----:B------:R-:W-:Y:S04]  /*0530*/  LDS R8, [R11+-0xf4] ;  /* 0xffff0c000b087984 */ /* 0x000fe80000000800 */
[----:B------:R-:W0:Y:S02]  /*0540*/  LDS R6, [R10+0x100] ;  /* 0x000100000a067984 */ /* 0x000e240000000800 */
[----:B0-----:R-:W-:-:S05]  /*0550*/  VIADDMNMX R8, R6, R8, R13, PT ;  /* 0x0000000806087246 */ /* 0x001fca000380010d */
[----:B------:R-:W-:Y:S04]  /*0560*/  STS [R0], R8 ;  /* 0x0000000800007388 */ /* 0x000fe80000000800 */
[----:B------:R-:W-:Y:S04]  /*0570*/  LDS R6, [R11+0xc] ;  /* 0x00000c000b067984 */ /* 0x000fe80000000800 */
[----:B------:R-:W0:Y:S02]  /*0580*/  LDS R12, [R10+0x100] ;  /* 0x000100000a0c7984 */ /* 0x000e240000000800 */
[----:B0-----:R-:W-:-:S05]  /*0590*/  VIADDMNMX R6, R12, R6, R15, PT ;  /* 0x000000060c067246 */ /* 0x001fca000380010f */
[----:B------:R-:W-:Y:S04]  /*05a0*/  STS [R0+0x100], R6 ;  /* 0x0001000600007388 */ /* 0x000fe80000000800 */
[----:B------:R-:W-:Y:S04]  /*05b0*/  LDS R12, [R11+-0xf4] ;  /* 0xffff0c000b0c7984 */ /* 0x000fe80000000800 */
[----:B------:R-:W0:Y:S02]  /*05c0*/  LDS R13, [R10+0x104] ;  /* 0x000104000a0d7984 */ /* 0x000e240000000800 */
[----:B0-----:R-:W-:-:S05]  /*05d0*/  VIADDMNMX R9, R13, R12, R9, PT ;  /* 0x0000000c0d097246 */ /* 0x001fca0003800109 */
[----:B------:R-:W-:Y:S04]  /*05e0*/  STS [R0+0x4], R9 ;  /* 0x0000040900007388 */ /* 0x000fe80000000800 */
[----:B------:R0:W-:Y:S04]  /*05f0*/  LDS R12, [R11+0xc] ;  /* 0x00000c000b0c7984 */ /* 0x0001e80000000800 */
[----:B------:R1:W2:Y:S01]  /*0600*/  LDS R13, [R10+0x104] ;  /* 0x000104000a0d7984 */ /* 0x0002a20000000800 */
[----:B0-----:R-:W-:Y:S02]  /*0610*/  VIADD R11, R11, 0x10 ;  /* 0x000000100b0b7836 */ /* 0x001fe40000000000 */
[----:B-1----:R-:W-:Y:S01]  /*0620*/  VIADD R10, R10, 0x400 ;  /* 0x000004000a0a7836 */ /* 0x002fe20000000000 */
[----:B--2---:R-:W-:-:S05]  /*0630*/  VIADDMNMX R7, R13, R12, R7, PT ;  /* 0x0000000c0d077246 */ /* 0x004fca0003800107 */
[----:B------:R3:W-:Y:S01]  /*0640*/  STS [R0+0x104], R7 ;  /* 0x0001040700007388 */ /* 0x0007e20000000800 */
[----:B------:R-:W-:Y:S05]  /*0650*/  BRA.U UP0, `(.L_x_8) ;  /* 0xfffffff900ec7547 */ /* 0x000fea000b83ffff */
[----:B------:R-:W-:Y:S04]  /*0660*/  STG.E desc[UR6][R2.64], R8 ;  /* 0x0000000802007986 */ /* 0x000fe8000c101906 */
[----:B------:R-:W-:Y:S04]  /*0670*/  STG.E desc[UR6][R4.64], R6 ;  /* 0x0000000604007986 */ /* 0x000fe8000c101906 */
[----:B------:R-:W-:Y:S04]  /*0680*/  STG.E desc[UR6][R2.64+0x4], R9 ;  /* 0x0000040902007986 */ /* 0x000fe8000c101906 */
[----:B------:R-:W-:Y:S01]  /*0690*/  STG.E desc[UR6][R4.64+0x4], R7 ;  /* 0x0000040704007986 */ /* 0x000fe2000c101906 */
[----:B------:R-:W-:Y:S05]  /*06a0*/  EXIT ;  /* 0x000000000000794d */ /* 0x000fea0003800000 */
.L_x_9:
        /* <DEDUP_REMOVED lines=13> */
.L_x_12:


//--------------------- .nv.shared._Z6cal_p3Piii  --------------------------
	.section	.nv.shared._Z6cal_p3Piii,"aw",@nobits
	.sectionflags	@""
	.align	4
.nv.shared._Z6cal_p3Piii:
	.zero		33792


//--------------------- .nv.shared.reserved.0     --------------------------
	.section	.nv.shared.reserved.0,"aw",@nobits
	.weak		__nv_reservedSMEM_offset_0_alias
	.size		__nv_reservedSMEM_offset_0_alias, 0, 64
	.other		__nv_reservedSMEM_offset_0_alias,@"STO_CUDA_RESERVED_SHARED STV_DEFAULT"
__nv_reservedSMEM_offset_0_alias:
	.zero		0
	.zero		64


//--------------------- .nv.shared._Z6cal_p2Piii  --------------------------
	.section	.nv.shared._Z6cal_p2Piii,"aw",@nobits
	.sectionflags	@""
	.align	4
.nv.shared._Z6cal_p2Piii:
	.zero		33792


//--------------------- .nv.shared._Z6cal_p1Piii  --------------------------
	.section	.nv.shared._Z6cal_p1Piii,"aw",@nobits
	.sectionflags	@""
	.align	4
.nv.shared._Z6cal_p1Piii:
	.zero		17408


//--------------------- .nv.constant0._Z6cal_p3Piii --------------------------
	.section	.nv.constant0._Z6cal_p3Piii,"a",@progbits
	.sectionflags	@""
	.align	4
.nv.constant0._Z6cal_p3Piii:
	.zero		912


//--------------------- .nv.constant0._Z6cal_p2Piii --------------------------
	.section	.nv.constant0._Z6cal_p2Piii,"a",@progbits
	.sectionflags	@""
	.align	4
.nv.constant0._Z6cal_p2Piii:
	.zero		912


//--------------------- .nv.constant0._Z6cal_p1Piii --------------------------
	.section	.nv.constant0._Z6cal_p1Piii,"a",@progbits
	.sectionflags	@""
	.align	4
.nv.constant0._Z6cal_p1Piii:
	.zero		912


//--------------------- SYMBOLS --------------------------

	.type		.nv.reservedSmem.offset0,@object
	.size		.nv.reservedSmem.offset0,0x4
	.type		.nv.reservedSmem.cap,@object
	.size		.nv.reservedSmem.cap,0x4
